	.target	sm_100a

	.elftype	@"ET_EXEC"


//--------------------- .note.nv.tkinfo           --------------------------
	.section	.note.nv.tkinfo,"",@"SHT_NOTE"
	.sectionflags	@"SHF_NOTE_NV_TKINFO"
	.tkinfo
        /*0018*/ 	.word	0x00000002
        /*0030*/ 	.string	""
        /*0030*/ 	.string	"ptxas"
        /*0030*/ 	.string	"Cuda compilation tools, release 13.0, V13.0.88"
        /*0030*/ 	.string	"Build cuda_13.0.r13.0/compiler.36424714_0"
        /*0030*/ 	.string	"-arch sm_100a -m 64 "



//--------------------- .note.nv.cuinfo           --------------------------
	.section	.note.nv.cuinfo,"",@"SHT_NOTE"
	.sectionflags	@"SHF_NOTE_NV_CUINFO"
        /*0018*/ 	.short	0x0002
        /*001a*/ 	.short	0x0064
        /*001c*/ 	.short	0x0082
	.zero		2


//--------------------- .nv.info                  --------------------------
	.section	.nv.info,"",@"SHT_CUDA_INFO"
	.align	4


	//----- nvinfo : EIATTR_REGCOUNT
	.align		4
        /*0000*/ 	.byte	0x04, 0x2f
        /*0002*/ 	.short	(.L_19 - .L_18)
	.align		4
.L_18:
        /*0004*/ 	.word	index@(_ZN7cutlass13device_kernelINS_4gemm6kernel13GemmUniversalIN4cute5tupleIJiiiiEEENS1_10collective13CollectiveMmaINS1_35MainloopSm100TmaUmmaWarpSpecializedILi54ELi2ELi4ENS5_IJNS4_1CILi2EEENSA_ILi1EEESC_EEEEENS5_IJNSA_ILi64EEESF_NSA_ILi32EEEEEENS_12float_e4m3_tENS5_IJlSC_lEEESI_SJ_NS4_8TiledMMAINS4_8MMA_AtomIJNS4_10MMA_TraitsINS4_19SM100_MMA_F8F6F4_SSEJSI_SI_fSF_SF_NS4_17integral_constantINS4_4UMMA5MajorELSQ_0EEESR_NSO_INSP_7ScaleInELSS_0EEEST_EEEEEENS4_6LayoutINS5_IJSC_SC_SC_EEENS5_IJNSA_ILi0EEESY_SY_EEEEENS5_IJNS4_10UnderscoreES11_S11_EEEEENS4_13SM90_TMA_LOADENS4_14ComposedLayoutINS4_7SwizzleILi1ELi4ELi3EEENS4_18smem_ptr_flag_bitsILi8EEENSW_INS5_IJNSA_ILi8EEESG_EEENS5_IJSG_SC_EEEEEEEvNS4_8identityENS4_23SM90_TMA_LOAD_MULTICASTES1E_vS1F_EENS_8epilogue10collective18CollectiveEpilogueINS1I_23Sm100TmaWarpSpecializedILi1ELi1ELi32ELb0ELb0EEEJSH_NS5_IJNSW_ISF_SC_EES1N_EEESI_SJ_SI_SJ_NS1I_6fusion15FusionCallbacksIS1M_NS1P_17LinearCombinationISI_fSI_fLNS_15FloatRoundStyleE2EEESH_S1O_JEEENS4_5SM1004TMEM4LOAD26SM100_TMEM_LOAD_16dp32b32xES14_NS15_INS16_ILi2ELi4ELi3EEES19_NSW_INS5_IJS1A_SF_EEENS5_IJSF_SC_EEEEEEENS4_39AutoVectorizingCopyWithAssumedAlignmentILi128EEENS4_14SM90_TMA_STOREES23_S25_S25_EEEvvEEEEvNT_6ParamsE)
        /*0008*/ 	.word	0x00000059


	//----- nvinfo : EIATTR_FRAME_SIZE
	.align		4
.L_19:
        /*000c*/ 	.byte	0x04, 0x11
        /*000e*/ 	.short	(.L_21 - .L_20)
	.align		4
.L_20:
        /*0010*/ 	.word	index@($__internal_2_$__cuda_sm10x_tcgen05_guardrail_trap_unallocated_columns_being_dealloced)
        /*0014*/ 	.word	0x00000000


	//----- nvinfo : EIATTR_FRAME_SIZE
	.align		4
.L_21:
        /*0018*/ 	.byte	0x04, 0x11
        /*001a*/ 	.short	(.L_23 - .L_22)
	.align		4
.L_22:
        /*001c*/ 	.word	index@($__internal_1_$__cuda_sm10x_tcgen05_guardrail_trap_phase_invalid_during_alloc)
        /*0020*/ 	.word	0x00000000


	//----- nvinfo : EIATTR_FRAME_SIZE
	.align		4
.L_23:
        /*0024*/ 	.byte	0x04, 0x11
        /*0026*/ 	.short	(.L_25 - .L_24)
	.align		4
.L_24:
        /*0028*/ 	.word	index@($__internal_0_$__cuda_sm10x_tcgen05_guardrail_trap_col_being_dealloced_not_returned_by_alloc)
        /*002c*/ 	.word	0x00000000


	//----- nvinfo : EIATTR_FRAME_SIZE
	.align		4
.L_25:
        /*0030*/ 	.byte	0x04, 0x11
        /*0032*/ 	.short	(.L_27 - .L_26)
	.align		4
.L_26:
        /*0034*/ 	.word	index@(_ZN7cutlass13device_kernelINS_4gemm6kernel13GemmUniversalIN4cute5tupleIJiiiiEEENS1_10collective13CollectiveMmaINS1_35MainloopSm100TmaUmmaWarpSpecializedILi54ELi2ELi4ENS5_IJNS4_1CILi2EEENSA_ILi1EEESC_EEEEENS5_IJNSA_ILi64EEESF_NSA_ILi32EEEEEENS_12float_e4m3_tENS5_IJlSC_lEEESI_SJ_NS4_8TiledMMAINS4_8MMA_AtomIJNS4_10MMA_TraitsINS4_19SM100_MMA_F8F6F4_SSEJSI_SI_fSF_SF_NS4_17integral_constantINS4_4UMMA5MajorELSQ_0EEESR_NSO_INSP_7ScaleInELSS_0EEEST_EEEEEENS4_6LayoutINS5_IJSC_SC_SC_EEENS5_IJNSA_ILi0EEESY_SY_EEEEENS5_IJNS4_10UnderscoreES11_S11_EEEEENS4_13SM90_TMA_LOADENS4_14ComposedLayoutINS4_7SwizzleILi1ELi4ELi3EEENS4_18smem_ptr_flag_bitsILi8EEENSW_INS5_IJNSA_ILi8EEESG_EEENS5_IJSG_SC_EEEEEEEvNS4_8identityENS4_23SM90_TMA_LOAD_MULTICASTES1E_vS1F_EENS_8epilogue10collective18CollectiveEpilogueINS1I_23Sm100TmaWarpSpecializedILi1ELi1ELi32ELb0ELb0EEEJSH_NS5_IJNSW_ISF_SC_EES1N_EEESI_SJ_SI_SJ_NS1I_6fusion15FusionCallbacksIS1M_NS1P_17LinearCombinationISI_fSI_fLNS_15FloatRoundStyleE2EEESH_S1O_JEEENS4_5SM1004TMEM4LOAD26SM100_TMEM_LOAD_16dp32b32xES14_NS15_INS16_ILi2ELi4ELi3EEES19_NSW_INS5_IJS1A_SF_EEENS5_IJSF_SC_EEEEEEENS4_39AutoVectorizingCopyWithAssumedAlignmentILi128EEENS4_14SM90_TMA_STOREES23_S25_S25_EEEvvEEEEvNT_6ParamsE)
        /*0038*/ 	.word	0x00000000


	//----- nvinfo : EIATTR_MIN_STACK_SIZE
	.align		4
.L_27:
        /*003c*/ 	.byte	0x04, 0x12
        /*003e*/ 	.short	(.L_29 - .L_28)
	.align		4
.L_28:
        /*0040*/ 	.word	index@(_ZN7cutlass13device_kernelINS_4gemm6kernel13GemmUniversalIN4cute5tupleIJiiiiEEENS1_10collective13CollectiveMmaINS1_35MainloopSm100TmaUmmaWarpSpecializedILi54ELi2ELi4ENS5_IJNS4_1CILi2EEENSA_ILi1EEESC_EEEEENS5_IJNSA_ILi64EEESF_NSA_ILi32EEEEEENS_12float_e4m3_tENS5_IJlSC_lEEESI_SJ_NS4_8TiledMMAINS4_8MMA_AtomIJNS4_10MMA_TraitsINS4_19SM100_MMA_F8F6F4_SSEJSI_SI_fSF_SF_NS4_17integral_constantINS4_4UMMA5MajorELSQ_0EEESR_NSO_INSP_7ScaleInELSS_0EEEST_EEEEEENS4_6LayoutINS5_IJSC_SC_SC_EEENS5_IJNSA_ILi0EEESY_SY_EEEEENS5_IJNS4_10UnderscoreES11_S11_EEEEENS4_13SM90_TMA_LOADENS4_14ComposedLayoutINS4_7SwizzleILi1ELi4ELi3EEENS4_18smem_ptr_flag_bitsILi8EEENSW_INS5_IJNSA_ILi8EEESG_EEENS5_IJSG_SC_EEEEEEEvNS4_8identityENS4_23SM90_TMA_LOAD_MULTICASTES1E_vS1F_EENS_8epilogue10collective18CollectiveEpilogueINS1I_23Sm100TmaWarpSpecializedILi1ELi1ELi32ELb0ELb0EEEJSH_NS5_IJNSW_ISF_SC_EES1N_EEESI_SJ_SI_SJ_NS1I_6fusion15FusionCallbacksIS1M_NS1P_17LinearCombinationISI_fSI_fLNS_15FloatRoundStyleE2EEESH_S1O_JEEENS4_5SM1004TMEM4LOAD26SM100_TMEM_LOAD_16dp32b32xES14_NS15_INS16_ILi2ELi4ELi3EEES19_NSW_INS5_IJS1A_SF_EEENS5_IJSF_SC_EEEEEEENS4_39AutoVectorizingCopyWithAssumedAlignmentILi128EEENS4_14SM90_TMA_STOREES23_S25_S25_EEEvvEEEEvNT_6ParamsE)
        /*0044*/ 	.word	0x00000000
.L_29:


//--------------------- .nv.compat                --------------------------
	.section	.nv.compat,"",@"SHT_CUDA_COMPAT_INFO"
	.align	4
        /*0000*/ 	.byte	0x02, 0x09, 0x01, 0x00, 0x02, 0x02, 0x02, 0x00, 0x02, 0x05, 0x05, 0x00, 0x03, 0x07, 0x01, 0x01
        /*0010*/ 	.byte	0x02, 0x03, 0x01, 0x00, 0x02, 0x06, 0x01, 0x00, 0x04, 0x0b, 0x08, 0x00, 0x09, 0x00, 0x00, 0x00
        /*0020*/ 	.byte	0x00, 0x00, 0x00, 0x00


//--------------------- .nv.info._ZN7cutlass13device_kernelINS_4gemm6kernel13GemmUniversalIN4cute5tupleIJiiiiEEENS1_10collective13CollectiveMmaINS1_35MainloopSm100TmaUmmaWarpSpecializedILi54ELi2ELi4ENS5_IJNS4_1CILi2EEENSA_ILi1EEESC_EEEEENS5_IJNSA_ILi64EEESF_NSA_ILi32EEEEEENS_12float_e4m3_tENS5_IJlSC_lEEESI_SJ_NS4_8TiledMMAINS4_8MMA_AtomIJNS4_10MMA_TraitsINS4_19SM100_MMA_F8F6F4_SSEJSI_SI_fSF_SF_NS4_17integral_constantINS4_4UMMA5MajorELSQ_0EEESR_NSO_INSP_7ScaleInELSS_0EEEST_EEEEEENS4_6LayoutINS5_IJSC_SC_SC_EEENS5_IJNSA_ILi0EEESY_SY_EEEEENS5_IJNS4_10UnderscoreES11_S11_EEEEENS4_13SM90_TMA_LOADENS4_14ComposedLayoutINS4_7SwizzleILi1ELi4ELi3EEENS4_18smem_ptr_flag_bitsILi8EEENSW_INS5_IJNSA_ILi8EEESG_EEENS5_IJSG_SC_EEEEEEEvNS4_8identityENS4_23SM90_TMA_LOAD_MULTICASTES1E_vS1F_EENS_8epilogue10collective18CollectiveEpilogueINS1I_23Sm100TmaWarpSpecializedILi1ELi1ELi32ELb0ELb0EEEJSH_NS5_IJNSW_ISF_SC_EES1N_EEESI_SJ_SI_SJ_NS1I_6fusion15FusionCallbacksIS1M_NS1P_17LinearCombinationISI_fSI_fLNS_15FloatRoundStyleE2EEESH_S1O_JEEENS4_5SM1004TMEM4LOAD26SM100_TMEM_LOAD_16dp32b32xES14_NS15_INS16_ILi2ELi4ELi3EEES19_NSW_INS5_IJS1A_SF_EEENS5_IJSF_SC_EEEEEEENS4_39AutoVectorizingCopyWithAssumedAlignmentILi128EEENS4_14SM90_TMA_STOREES23_S25_S25_EEEvvEEEEvNT_6ParamsE --------------------------
	.section	.nv.info._ZN7cutlass13device_kernelINS_4gemm6kernel13GemmUniversalIN4cute5tupleIJiiiiEEENS1_10collective13CollectiveMmaINS1_35MainloopSm100TmaUmmaWarpSpecializedILi54ELi2ELi4ENS5_IJNS4_1CILi2EEENSA_ILi1EEESC_EEEEENS5_IJNSA_ILi64EEESF_NSA_ILi32EEEEEENS_12float_e4m3_tENS5_IJlSC_lEEESI_SJ_NS4_8TiledMMAINS4_8MMA_AtomIJNS4_10MMA_TraitsINS4_19SM100_MMA_F8F6F4_SSEJSI_SI_fSF_SF_NS4_17integral_constantINS4_4UMMA5MajorELSQ_0EEESR_NSO_INSP_7ScaleInELSS_0EEEST_EEEEEENS4_6LayoutINS5_IJSC_SC_SC_EEENS5_IJNSA_ILi0EEESY_SY_EEEEENS5_IJNS4_10UnderscoreES11_S11_EEEEENS4_13SM90_TMA_LOADENS4_14ComposedLayoutINS4_7SwizzleILi1ELi4ELi3EEENS4_18smem_ptr_flag_bitsILi8EEENSW_INS5_IJNSA_ILi8EEESG_EEENS5_IJSG_SC_EEEEEEEvNS4_8identityENS4_23SM90_TMA_LOAD_MULTICASTES1E_vS1F_EENS_8epilogue10collective18CollectiveEpilogueINS1I_23Sm100TmaWarpSpecializedILi1ELi1ELi32ELb0ELb0EEEJSH_NS5_IJNSW_ISF_SC_EES1N_EEESI_SJ_SI_SJ_NS1I_6fusion15FusionCallbacksIS1M_NS1P_17LinearCombinationISI_fSI_fLNS_15FloatRoundStyleE2EEESH_S1O_JEEENS4_5SM1004TMEM4LOAD26SM100_TMEM_LOAD_16dp32b32xES14_NS15_INS16_ILi2ELi4ELi3EEES19_NSW_INS5_IJS1A_SF_EEENS5_IJSF_SC_EEEEEEENS4_39AutoVectorizingCopyWithAssumedAlignmentILi128EEENS4_14SM90_TMA_STOREES23_S25_S25_EEEvvEEEEvNT_6ParamsE,"",@"SHT_CUDA_INFO"
	.sectionflags	@""
	.align	4


	//----- nvinfo : EIATTR_CUDA_API_VERSION
	.align		4
        /*0000*/ 	.byte	0x04, 0x37
        /*0002*/ 	.short	(.L_31 - .L_30)
.L_30:
        /*0004*/ 	.word	0x00000082


	//----- nvinfo : EIATTR_KPARAM_INFO
	.align		4
.L_31:
        /*0008*/ 	.byte	0x04, 0x17
        /*000a*/ 	.short	(.L_33 - .L_32)
.L_32:
        /*000c*/ 	.word	0x00000000
        /*0010*/ 	.short	0x0000
        /*0012*/ 	.short	0x0000
        /*0014*/ 	.byte	0x00, 0xf0, 0x01, 0x20


	//----- nvinfo : EIATTR_AT_ENTRY_FRAGMENTS
	.align		4
.L_33:
        /*0018*/ 	.byte	0x04, 0x4f
        /*001a*/ 	.short	(.L_35 - .L_34)


	//   ....[0]....
.L_34:
        /*001c*/ 	.word	0x00000006


	//----- nvinfo : EIATTR_RESERVED_SMEM_USED
	.align		4
.L_35:
        /*0020*/ 	.byte	0x01, 0x41
	.zero		2


	//----- nvinfo : EIATTR_SPARSE_MMA_MASK
	.align		4
        /*0024*/ 	.byte	0x03, 0x50
        /*0026*/ 	.short	0x0000


	//----- nvinfo : EIATTR_TCGEN05_1CTA_USED
	.align		4
        /*0028*/ 	.byte	0x01, 0x51
	.zero		2


	//----- nvinfo : EIATTR_MAXREG_COUNT
	.align		4
        /*002c*/ 	.byte	0x03, 0x1b
        /*002e*/ 	.short	0x00ff


	//----- nvinfo : EIATTR_NUM_BARRIERS
	.align		4
        /*0030*/ 	.byte	0x02, 0x4c
        /*0032*/ 	.byte	0x07
	.zero		1


	//----- nvinfo : EIATTR_EXTERNS
	.align		4
        /*0034*/ 	.byte	0x04, 0x0f
        /*0036*/ 	.short	(.L_37 - .L_36)


	//   ....[0]....
	.align		4
.L_36:
        /*0038*/ 	.word	index@(__assertfail)


	//----- nvinfo : EIATTR_MERCURY_ISA_VERSION
	.align		4
.L_37:
        /*003c*/ 	.byte	0x03, 0x5f
        /*003e*/ 	.short	0x0101


	//----- nvinfo : EIATTR_INT_WARP_WIDE_INSTR_OFFSETS
	.align		4
        /*0040*/ 	.byte	0x04, 0x31
        /*0042*/ 	.short	(.L_39 - .L_38)


	//   ....[0]....
.L_38:
        /*0044*/ 	.word	0x00005d30


	//   ....[1]....
        /*0048*/ 	.word	0x00005d60


	//   ....[2]....
        /*004c*/ 	.word	0x00005d80


	//   ....[3]....
        /*0050*/ 	.word	0x00006960


	//   ....[4]....
        /*0054*/ 	.word	0x00006a10


	//----- nvinfo : EIATTR_COOP_GROUP_MASK_REGIDS
	.align		4
.L_39:
        /*0058*/ 	.byte	0x04, 0x29
        /*005a*/ 	.short	(.L_41 - .L_40)


	//   ....[0]....
.L_40:
        /*005c*/ 	.word	0xffffffff


	//   ....[1]....
        /*0060*/ 	.word	0xffffffff


	//   ....[2]....
        /*0064*/ 	.word	0xffffffff


	//   ....[3]....
        /*0068*/ 	.word	0xffffffff


	//   ....[4]....
        /*006c*/ 	.word	0xffffffff


	//   ....[5]....
        /*0070*/ 	.word	0xffffffff


	//   ....[6]....
        /*0074*/ 	.word	0xffffffff


	//   ....[7]....
        /*0078*/ 	.word	0xffffffff


	//   ....[8]....
        /*007c*/ 	.word	0xffffffff


	//   ....[9]....
        /*0080*/ 	.word	0xffffffff


	//   ....[10]....
        /*0084*/ 	.word	0xffffffff


	//   ....[11]....
        /*0088*/ 	.word	0xffffffff


	//   ....[12]....
        /*008c*/ 	.word	0xffffffff


	//   ....[13]....
        /*0090*/ 	.word	0xffffffff


	//----- nvinfo : EIATTR_COOP_GROUP_INSTR_OFFSETS
	.align		4
.L_41:
        /*0094*/ 	.byte	0x04, 0x28
        /*0096*/ 	.short	(.L_43 - .L_42)


	//   ....[0]....
.L_42:
        /*0098*/ 	.word	0x00000080


	//   ....[1]....
        /*009c*/ 	.word	0x000004e0


	//   ....[2]....
        /*00a0*/ 	.word	0x00000ce0


	//   ....[3]....
        /*00a4*/ 	.word	0x00000e20


	//   ....[4]....
        /*00a8*/ 	.word	0x00000f20


	//   ....[5]....
        /*00ac*/ 	.word	0x00001090


	//   ....[6]....
        /*00b0*/ 	.word	0x00001230


	//   ....[7]....
        /*00b4*/ 	.word	0x000013f0


	//   ....[8]....
        /*00b8*/ 	.word	0x000025b0


	//   ....[9]....
        /*00bc*/ 	.word	0x00005070


	//   ....[10]....
        /*00c0*/ 	.word	0x00005280


	//   ....[11]....
        /*00c4*/ 	.word	0x000052b0


	//   ....[12]....
        /*00c8*/ 	.word	0x00005c10


	//   ....[13]....
        /*00cc*/ 	.word	0x00005e40


	//----- nvinfo : EIATTR_VRC_CTA_INIT_COUNT
	.align		4
.L_43:
        /*00d0*/ 	.byte	0x02, 0x4a
        /*00d2*/ 	.byte	0x80
	.zero		1


	//----- nvinfo : EIATTR_SYSCALL_OFFSETS
	.align		4
        /*00d4*/ 	.byte	0x04, 0x46
        /*00d6*/ 	.short	(.L_45 - .L_44)


	//   ....[0]....
.L_44:
        /*00d8*/ 	.word	0x00007580


	//   ....[1]....
        /*00dc*/ 	.word	0x000076c0


	//   ....[2]....
        /*00e0*/ 	.word	0x00007e40


	//----- nvinfo : EIATTR_MBARRIER_INSTR_OFFSETS
	.align		4
.L_45:
        /*00e4*/ 	.byte	0x04, 0x39
        /*00e6*/ 	.short	(.L_47 - .L_46)


	//   ....[0]....
.L_46:
        /*00e8*/ 	.word	0x00000600
        /*00ec*/ 	.word	0x000000ff
        /*00f0*/ 	.word	0x00000000
        /*00f4*/ 	.short	0x0100
        /*00f6*/ 	.byte	0x04
	.zero		1


	//   ....[1]....
        /*00f8*/ 	.word	0x00000610
        /*00fc*/ 	.word	0x000000ff
        /*0100*/ 	.word	0x000001b0
        /*0104*/ 	.short	0x0100
        /*0106*/ 	.byte	0x04
	.zero		1


	//   ....[2]....
        /*0108*/ 	.word	0x00000620
        /*010c*/ 	.word	0x000000ff
        /*0110*/ 	.word	0x00000008
        /*0114*/ 	.short	0x0100
        /*0116*/ 	.byte	0x04
	.zero		1


	//   ....[3]....
        /*0118*/ 	.word	0x00000630
        /*011c*/ 	.word	0x000000ff
        /*0120*/ 	.word	0x000001b8
        /*0124*/ 	.short	0x0100
        /*0126*/ 	.byte	0x04
	.zero		1


	//   ....[4]....
        /*0128*/ 	.word	0x00000640
        /*012c*/ 	.word	0x000000ff
        /*0130*/ 	.word	0x00000010
        /*0134*/ 	.short	0x0100
        /*0136*/ 	.byte	0x04
	.zero		1


	//   ....[5]....
        /*0138*/ 	.word	0x00000650
        /*013c*/ 	.word	0x000000ff
        /*0140*/ 	.word	0x000001c0
        /*0144*/ 	.short	0x0100
        /*0146*/ 	.byte	0x04
	.zero		1


	//   ....[6]....
        /*0148*/ 	.word	0x00000660
        /*014c*/ 	.word	0x000000ff
        /*0150*/ 	.word	0x00000018
        /*0154*/ 	.short	0x0100
        /*0156*/ 	.byte	0x04
	.zero		1


	//   ....[7]....
        /*0158*/ 	.word	0x00000670
        /*015c*/ 	.word	0x000000ff
        /*0160*/ 	.word	0x000001c8
        /*0164*/ 	.short	0x0100
        /*0166*/ 	.byte	0x04
	.zero		1


	//   ....[8]....
        /*0168*/ 	.word	0x00000680
        /*016c*/ 	.word	0x000000ff
        /*0170*/ 	.word	0x00000020
        /*0174*/ 	.short	0x0100
        /*0176*/ 	.byte	0x04
	.zero		1


	//   ....[9]....
        /*0178*/ 	.word	0x00000690
        /*017c*/ 	.word	0x000000ff
        /*0180*/ 	.word	0x000001d0
        /*0184*/ 	.short	0x0100
        /*0186*/ 	.byte	0x04
	.zero		1


	//   ....[10]....
        /*0188*/ 	.word	0x000006a0
        /*018c*/ 	.word	0x000000ff
        /*0190*/ 	.word	0x00000028
        /*0194*/ 	.short	0x0100
        /*0196*/ 	.byte	0x04
	.zero		1


	//   ....[11]....
        /*0198*/ 	.word	0x000006b0
        /*019c*/ 	.word	0x000000ff
        /*01a0*/ 	.word	0x000001d8
        /*01a4*/ 	.short	0x0100
        /*01a6*/ 	.byte	0x04
	.zero		1


	//   ....[12]....
        /*01a8*/ 	.word	0x000006c0
        /*01ac*/ 	.word	0x000000ff
        /*01b0*/ 	.word	0x00000030
        /*01b4*/ 	.short	0x0100
        /*01b6*/ 	.byte	0x04
	.zero		1


	//   ....[13]....
        /*01b8*/ 	.word	0x000006d0
        /*01bc*/ 	.word	0x000000ff
        /*01c0*/ 	.word	0x000001e0
        /*01c4*/ 	.short	0x0100
        /*01c6*/ 	.byte	0x04
	.zero		1


	//   ....[14]....
        /*01c8*/ 	.word	0x000006e0
        /*01cc*/ 	.word	0x000000ff
        /*01d0*/ 	.word	0x00000038
        /*01d4*/ 	.short	0x0100
        /*01d6*/ 	.byte	0x04
	.zero		1


	//   ....[15]....
        /*01d8*/ 	.word	0x000006f0
        /*01dc*/ 	.word	0x000000ff
        /*01e0*/ 	.word	0x000001e8
        /*01e4*/ 	.short	0x0100
        /*01e6*/ 	.byte	0x04
	.zero		1


	//   ....[16]....
        /*01e8*/ 	.word	0x00000700
        /*01ec*/ 	.word	0x000000ff
        /*01f0*/ 	.word	0x00000040
        /*01f4*/ 	.short	0x0100
        /*01f6*/ 	.byte	0x04
	.zero		1


	//   ....[17]....
        /*01f8*/ 	.word	0x00000710
        /*01fc*/ 	.word	0x000000ff
        /*0200*/ 	.word	0x000001f0
        /*0204*/ 	.short	0x0100
        /*0206*/ 	.byte	0x04
	.zero		1


	//   ....[18]....
        /*0208*/ 	.word	0x00000720
        /*020c*/ 	.word	0x000000ff
        /*0210*/ 	.word	0x00000048
        /*0214*/ 	.short	0x0100
        /*0216*/ 	.byte	0x04
	.zero		1


	//   ....[19]....
        /*0218*/ 	.word	0x00000730
        /*021c*/ 	.word	0x000000ff
        /*0220*/ 	.word	0x000001f8
        /*0224*/ 	.short	0x0100
        /*0226*/ 	.byte	0x04
	.zero		1


	//   ....[20]....
        /*0228*/ 	.word	0x00000740
        /*022c*/ 	.word	0x000000ff
        /*0230*/ 	.word	0x00000050
        /*0234*/ 	.short	0x0100
        /*0236*/ 	.byte	0x04
	.zero		1


	//   ....[21]....
        /*0238*/ 	.word	0x00000750
        /*023c*/ 	.word	0x000000ff
        /*0240*/ 	.word	0x00000200
        /*0244*/ 	.short	0x0100
        /*0246*/ 	.byte	0x04
	.zero		1


	//   ....[22]....
        /*0248*/ 	.word	0x00000760
        /*024c*/ 	.word	0x000000ff
        /*0250*/ 	.word	0x00000058
        /*0254*/ 	.short	0x0100
        /*0256*/ 	.byte	0x04
	.zero		1


	//   ....[23]....
        /*0258*/ 	.word	0x00000770
        /*025c*/ 	.word	0x000000ff
        /*0260*/ 	.word	0x00000208
        /*0264*/ 	.short	0x0100
        /*0266*/ 	.byte	0x04
	.zero		1


	//   ....[24]....
        /*0268*/ 	.word	0x00000780
        /*026c*/ 	.word	0x000000ff
        /*0270*/ 	.word	0x00000060
        /*0274*/ 	.short	0x0100
        /*0276*/ 	.byte	0x04
	.zero		1


	//   ....[25]....
        /*0278*/ 	.word	0x00000790
        /*027c*/ 	.word	0x000000ff
        /*0280*/ 	.word	0x00000210
        /*0284*/ 	.short	0x0100
        /*0286*/ 	.byte	0x04
	.zero		1


	//   ....[26]....
        /*0288*/ 	.word	0x000007a0
        /*028c*/ 	.word	0x000000ff
        /*0290*/ 	.word	0x00000068
        /*0294*/ 	.short	0x0100
        /*0296*/ 	.byte	0x04
	.zero		1


	//   ....[27]....
        /*0298*/ 	.word	0x000007b0
        /*029c*/ 	.word	0x000000ff
        /*02a0*/ 	.word	0x00000218
        /*02a4*/ 	.short	0x0100
        /*02a6*/ 	.byte	0x04
	.zero		1


	//   ....[28]....
        /*02a8*/ 	.word	0x000007c0
        /*02ac*/ 	.word	0x000000ff
        /*02b0*/ 	.word	0x00000070
        /*02b4*/ 	.short	0x0100
        /*02b6*/ 	.byte	0x04
	.zero		1


	//   ....[29]....
        /*02b8*/ 	.word	0x000007d0
        /*02bc*/ 	.word	0x000000ff
        /*02c0*/ 	.word	0x00000220
        /*02c4*/ 	.short	0x0100
        /*02c6*/ 	.byte	0x04
	.zero		1


	//   ....[30]....
        /*02c8*/ 	.word	0x000007e0
        /*02cc*/ 	.word	0x000000ff
        /*02d0*/ 	.word	0x00000078
        /*02d4*/ 	.short	0x0100
        /*02d6*/ 	.byte	0x04
	.zero		1


	//   ....[31]....
        /*02d8*/ 	.word	0x000007f0
        /*02dc*/ 	.word	0x000000ff
        /*02e0*/ 	.word	0x00000228
        /*02e4*/ 	.short	0x0100
        /*02e6*/ 	.byte	0x04
	.zero		1


	//   ....[32]....
        /*02e8*/ 	.word	0x00000800
        /*02ec*/ 	.word	0x000000ff
        /*02f0*/ 	.word	0x00000080
        /*02f4*/ 	.short	0x0100
        /*02f6*/ 	.byte	0x04
	.zero		1


	//   ....[33]....
        /*02f8*/ 	.word	0x00000810
        /*02fc*/ 	.word	0x000000ff
        /*0300*/ 	.word	0x00000230
        /*0304*/ 	.short	0x0100
        /*0306*/ 	.byte	0x04
	.zero		1


	//   ....[34]....
        /*0308*/ 	.word	0x00000820
        /*030c*/ 	.word	0x000000ff
        /*0310*/ 	.word	0x00000088
        /*0314*/ 	.short	0x0100
        /*0316*/ 	.byte	0x04
	.zero		1


	//   ....[35]....
        /*0318*/ 	.word	0x00000830
        /*031c*/ 	.word	0x000000ff
        /*0320*/ 	.word	0x00000238
        /*0324*/ 	.short	0x0100
        /*0326*/ 	.byte	0x04
	.zero		1


	//   ....[36]....
        /*0328*/ 	.word	0x00000840
        /*032c*/ 	.word	0x000000ff
        /*0330*/ 	.word	0x00000090
        /*0334*/ 	.short	0x0100
        /*0336*/ 	.byte	0x04
	.zero		1


	//   ....[37]....
        /*0338*/ 	.word	0x00000850
        /*033c*/ 	.word	0x000000ff
        /*0340*/ 	.word	0x00000240
        /*0344*/ 	.short	0x0100
        /*0346*/ 	.byte	0x04
	.zero		1


	//   ....[38]....
        /*0348*/ 	.word	0x00000860
        /*034c*/ 	.word	0x000000ff
        /*0350*/ 	.word	0x00000098
        /*0354*/ 	.short	0x0100
        /*0356*/ 	.byte	0x04
	.zero		1


	//   ....[39]....
        /*0358*/ 	.word	0x00000870
        /*035c*/ 	.word	0x000000ff
        /*0360*/ 	.word	0x00000248
        /*0364*/ 	.short	0x0100
        /*0366*/ 	.byte	0x04
	.zero		1


	//   ....[40]....
        /*0368*/ 	.word	0x00000880
        /*036c*/ 	.word	0x000000ff
        /*0370*/ 	.word	0x000000a0
        /*0374*/ 	.short	0x0100
        /*0376*/ 	.byte	0x04
	.zero		1


	//   ....[41]....
        /*0378*/ 	.word	0x00000890
        /*037c*/ 	.word	0x000000ff
        /*0380*/ 	.word	0x00000250
        /*0384*/ 	.short	0x0100
        /*0386*/ 	.byte	0x04
	.zero		1


	//   ....[42]....
        /*0388*/ 	.word	0x000008a0
        /*038c*/ 	.word	0x000000ff
        /*0390*/ 	.word	0x000000a8
        /*0394*/ 	.short	0x0100
        /*0396*/ 	.byte	0x04
	.zero		1


	//   ....[43]....
        /*0398*/ 	.word	0x000008b0
        /*039c*/ 	.word	0x000000ff
        /*03a0*/ 	.word	0x00000258
        /*03a4*/ 	.short	0x0100
        /*03a6*/ 	.byte	0x04
	.zero		1


	//   ....[44]....
        /*03a8*/ 	.word	0x000008c0
        /*03ac*/ 	.word	0x000000ff
        /*03b0*/ 	.word	0x000000b0
        /*03b4*/ 	.short	0x0100
        /*03b6*/ 	.byte	0x04
	.zero		1


	//   ....[45]....
        /*03b8*/ 	.word	0x000008d0
        /*03bc*/ 	.word	0x000000ff
        /*03c0*/ 	.word	0x00000260
        /*03c4*/ 	.short	0x0100
        /*03c6*/ 	.byte	0x04
	.zero		1


	//   ....[46]....
        /*03c8*/ 	.word	0x000008e0
        /*03cc*/ 	.word	0x000000ff
        /*03d0*/ 	.word	0x000000b8
        /*03d4*/ 	.short	0x0100
        /*03d6*/ 	.byte	0x04
	.zero		1


	//   ....[47]....
        /*03d8*/ 	.word	0x000008f0
        /*03dc*/ 	.word	0x000000ff
        /*03e0*/ 	.word	0x00000268
        /*03e4*/ 	.short	0x0100
        /*03e6*/ 	.byte	0x04
	.zero		1


	//   ....[48]....
        /*03e8*/ 	.word	0x00000900
        /*03ec*/ 	.word	0x000000ff
        /*03f0*/ 	.word	0x000000c0
        /*03f4*/ 	.short	0x0100
        /*03f6*/ 	.byte	0x04
	.zero		1


	//   ....[49]....
        /*03f8*/ 	.word	0x00000910
        /*03fc*/ 	.word	0x000000ff
        /*0400*/ 	.word	0x00000270
        /*0404*/ 	.short	0x0100
        /*0406*/ 	.byte	0x04
	.zero		1


	//   ....[50]....
        /*0408*/ 	.word	0x00000920
        /*040c*/ 	.word	0x000000ff
        /*0410*/ 	.word	0x000000c8
        /*0414*/ 	.short	0x0100
        /*0416*/ 	.byte	0x04
	.zero		1


	//   ....[51]....
        /*0418*/ 	.word	0x00000930
        /*041c*/ 	.word	0x000000ff
        /*0420*/ 	.word	0x00000278
        /*0424*/ 	.short	0x0100
        /*0426*/ 	.byte	0x04
	.zero		1


	//   ....[52]....
        /*0428*/ 	.word	0x00000940
        /*042c*/ 	.word	0x000000ff
        /*0430*/ 	.word	0x000000d0
        /*0434*/ 	.short	0x0100
        /*0436*/ 	.byte	0x04
	.zero		1


	//   ....[53]....
        /*0438*/ 	.word	0x00000950
        /*043c*/ 	.word	0x000000ff
        /*0440*/ 	.word	0x00000280
        /*0444*/ 	.short	0x0100
        /*0446*/ 	.byte	0x04
	.zero		1


	//   ....[54]....
        /*0448*/ 	.word	0x00000960
        /*044c*/ 	.word	0x000000ff
        /*0450*/ 	.word	0x000000d8
        /*0454*/ 	.short	0x0100
        /*0456*/ 	.byte	0x04
	.zero		1


	//   ....[55]....
        /*0458*/ 	.word	0x00000970
        /*045c*/ 	.word	0x000000ff
        /*0460*/ 	.word	0x00000288
        /*0464*/ 	.short	0x0100
        /*0466*/ 	.byte	0x04
	.zero		1


	//   ....[56]....
        /*0468*/ 	.word	0x00000980
        /*046c*/ 	.word	0x000000ff
        /*0470*/ 	.word	0x000000e0
        /*0474*/ 	.short	0x0100
        /*0476*/ 	.byte	0x04
	.zero		1


	//   ....[57]....
        /*0478*/ 	.word	0x00000990
        /*047c*/ 	.word	0x000000ff
        /*0480*/ 	.word	0x00000290
        /*0484*/ 	.short	0x0100
        /*0486*/ 	.byte	0x04
	.zero		1


	//   ....[58]....
        /*0488*/ 	.word	0x000009a0
        /*048c*/ 	.word	0x000000ff
        /*0490*/ 	.word	0x000000e8
        /*0494*/ 	.short	0x0100
        /*0496*/ 	.byte	0x04
	.zero		1


	//   ....[59]....
        /*0498*/ 	.word	0x000009b0
        /*049c*/ 	.word	0x000000ff
        /*04a0*/ 	.word	0x00000298
        /*04a4*/ 	.short	0x0100
        /*04a6*/ 	.byte	0x04
	.zero		1


	//   ....[60]....
        /*04a8*/ 	.word	0x000009c0
        /*04ac*/ 	.word	0x000000ff
        /*04b0*/ 	.word	0x000000f0
        /*04b4*/ 	.short	0x0100
        /*04b6*/ 	.byte	0x04
	.zero		1


	//   ....[61]....
        /*04b8*/ 	.word	0x000009d0
        /*04bc*/ 	.word	0x000000ff
        /*04c0*/ 	.word	0x000002a0
        /*04c4*/ 	.short	0x0100
        /*04c6*/ 	.byte	0x04
	.zero		1


	//   ....[62]....
        /*04c8*/ 	.word	0x000009e0
        /*04cc*/ 	.word	0x000000ff
        /*04d0*/ 	.word	0x000000f8
        /*04d4*/ 	.short	0x0100
        /*04d6*/ 	.byte	0x04
	.zero		1


	//   ....[63]....
        /*04d8*/ 	.word	0x000009f0
        /*04dc*/ 	.word	0x000000ff
        /*04e0*/ 	.word	0x000002a8
        /*04e4*/ 	.short	0x0100
        /*04e6*/ 	.byte	0x04
	.zero		1


	//   ....[64]....
        /*04e8*/ 	.word	0x00000a00
        /*04ec*/ 	.word	0x000000ff
        /*04f0*/ 	.word	0x00000100
        /*04f4*/ 	.short	0x0100
        /*04f6*/ 	.byte	0x04
	.zero		1


	//   ....[65]....
        /*04f8*/ 	.word	0x00000a10
        /*04fc*/ 	.word	0x000000ff
        /*0500*/ 	.word	0x000002b0
        /*0504*/ 	.short	0x0100
        /*0506*/ 	.byte	0x04
	.zero		1


	//   ....[66]....
        /*0508*/ 	.word	0x00000a20
        /*050c*/ 	.word	0x000000ff
        /*0510*/ 	.word	0x00000108
        /*0514*/ 	.short	0x0100
        /*0516*/ 	.byte	0x04
	.zero		1


	//   ....[67]....
        /*0518*/ 	.word	0x00000a30
        /*051c*/ 	.word	0x000000ff
        /*0520*/ 	.word	0x000002b8
        /*0524*/ 	.short	0x0100
        /*0526*/ 	.byte	0x04
	.zero		1


	//   ....[68]....
        /*0528*/ 	.word	0x00000a40
        /*052c*/ 	.word	0x000000ff
        /*0530*/ 	.word	0x00000110
        /*0534*/ 	.short	0x0100
        /*0536*/ 	.byte	0x04
	.zero		1


	//   ....[69]....
        /*0538*/ 	.word	0x00000a50
        /*053c*/ 	.word	0x000000ff
        /*0540*/ 	.word	0x000002c0
        /*0544*/ 	.short	0x0100
        /*0546*/ 	.byte	0x04
	.zero		1


	//   ....[70]....
        /*0548*/ 	.word	0x00000a60
        /*054c*/ 	.word	0x000000ff
        /*0550*/ 	.word	0x00000118
        /*0554*/ 	.short	0x0100
        /*0556*/ 	.byte	0x04
	.zero		1


	//   ....[71]....
        /*0558*/ 	.word	0x00000a70
        /*055c*/ 	.word	0x000000ff
        /*0560*/ 	.word	0x000002c8
        /*0564*/ 	.short	0x0100
        /*0566*/ 	.byte	0x04
	.zero		1


	//   ....[72]....
        /*0568*/ 	.word	0x00000a80
        /*056c*/ 	.word	0x000000ff
        /*0570*/ 	.word	0x00000120
        /*0574*/ 	.short	0x0100
        /*0576*/ 	.byte	0x04
	.zero		1


	//   ....[73]....
        /*0578*/ 	.word	0x00000a90
        /*057c*/ 	.word	0x000000ff
        /*0580*/ 	.word	0x000002d0
        /*0584*/ 	.short	0x0100
        /*0586*/ 	.byte	0x04
	.zero		1


	//   ....[74]....
        /*0588*/ 	.word	0x00000aa0
        /*058c*/ 	.word	0x000000ff
        /*0590*/ 	.word	0x00000128
        /*0594*/ 	.short	0x0100
        /*0596*/ 	.byte	0x04
	.zero		1


	//   ....[75]....
        /*0598*/ 	.word	0x00000ab0
        /*059c*/ 	.word	0x000000ff
        /*05a0*/ 	.word	0x000002d8
        /*05a4*/ 	.short	0x0100
        /*05a6*/ 	.byte	0x04
	.zero		1


	//   ....[76]....
        /*05a8*/ 	.word	0x00000ac0
        /*05ac*/ 	.word	0x000000ff
        /*05b0*/ 	.word	0x00000130
        /*05b4*/ 	.short	0x0100
        /*05b6*/ 	.byte	0x04
	.zero		1


	//   ....[77]....
        /*05b8*/ 	.word	0x00000ad0
        /*05bc*/ 	.word	0x000000ff
        /*05c0*/ 	.word	0x000002e0
        /*05c4*/ 	.short	0x0100
        /*05c6*/ 	.byte	0x04
	.zero		1


	//   ....[78]....
        /*05c8*/ 	.word	0x00000ae0
        /*05cc*/ 	.word	0x000000ff
        /*05d0*/ 	.word	0x00000138
        /*05d4*/ 	.short	0x0100
        /*05d6*/ 	.byte	0x04
	.zero		1


	//   ....[79]....
        /*05d8*/ 	.word	0x00000af0
        /*05dc*/ 	.word	0x000000ff
        /*05e0*/ 	.word	0x000002e8
        /*05e4*/ 	.short	0x0100
        /*05e6*/ 	.byte	0x04
	.zero		1


	//   ....[80]....
        /*05e8*/ 	.word	0x00000b00
        /*05ec*/ 	.word	0x000000ff
        /*05f0*/ 	.word	0x00000140
        /*05f4*/ 	.short	0x0100
        /*05f6*/ 	.byte	0x04
	.zero		1


	//   ....[81]....
        /*05f8*/ 	.word	0x00000b10
        /*05fc*/ 	.word	0x000000ff
        /*0600*/ 	.word	0x000002f0
        /*0604*/ 	.short	0x0100
        /*0606*/ 	.byte	0x04
	.zero		1


	//   ....[82]....
        /*0608*/ 	.word	0x00000b20
        /*060c*/ 	.word	0x000000ff
        /*0610*/ 	.word	0x00000148
        /*0614*/ 	.short	0x0100
        /*0616*/ 	.byte	0x04
	.zero		1


	//   ....[83]....
        /*0618*/ 	.word	0x00000b30
        /*061c*/ 	.word	0x000000ff
        /*0620*/ 	.word	0x000002f8
        /*0624*/ 	.short	0x0100
        /*0626*/ 	.byte	0x04
	.zero		1


	//   ....[84]....
        /*0628*/ 	.word	0x00000b40
        /*062c*/ 	.word	0x000000ff
        /*0630*/ 	.word	0x00000150
        /*0634*/ 	.short	0x0100
        /*0636*/ 	.byte	0x04
	.zero		1


	//   ....[85]....
        /*0638*/ 	.word	0x00000b50
        /*063c*/ 	.word	0x000000ff
        /*0640*/ 	.word	0x00000300
        /*0644*/ 	.short	0x0100
        /*0646*/ 	.byte	0x04
	.zero		1


	//   ....[86]....
        /*0648*/ 	.word	0x00000b60
        /*064c*/ 	.word	0x000000ff
        /*0650*/ 	.word	0x00000158
        /*0654*/ 	.short	0x0100
        /*0656*/ 	.byte	0x04
	.zero		1


	//   ....[87]....
        /*0658*/ 	.word	0x00000b70
        /*065c*/ 	.word	0x000000ff
        /*0660*/ 	.word	0x00000308
        /*0664*/ 	.short	0x0100
        /*0666*/ 	.byte	0x04
	.zero		1


	//   ....[88]....
        /*0668*/ 	.word	0x00000b80
        /*066c*/ 	.word	0x000000ff
        /*0670*/ 	.word	0x00000160
        /*0674*/ 	.short	0x0100
        /*0676*/ 	.byte	0x04
	.zero		1


	//   ....[89]....
        /*0678*/ 	.word	0x00000b90
        /*067c*/ 	.word	0x000000ff
        /*0680*/ 	.word	0x00000310
        /*0684*/ 	.short	0x0100
        /*0686*/ 	.byte	0x04
	.zero		1


	//   ....[90]....
        /*0688*/ 	.word	0x00000ba0
        /*068c*/ 	.word	0x000000ff
        /*0690*/ 	.word	0x00000168
        /*0694*/ 	.short	0x0100
        /*0696*/ 	.byte	0x04
	.zero		1


	//   ....[91]....
        /*0698*/ 	.word	0x00000bb0
        /*069c*/ 	.word	0x000000ff
        /*06a0*/ 	.word	0x00000318
        /*06a4*/ 	.short	0x0100
        /*06a6*/ 	.byte	0x04
	.zero		1


	//   ....[92]....
        /*06a8*/ 	.word	0x00000bc0
        /*06ac*/ 	.word	0x000000ff
        /*06b0*/ 	.word	0x00000170
        /*06b4*/ 	.short	0x0100
        /*06b6*/ 	.byte	0x04
	.zero		1


	//   ....[93]....
        /*06b8*/ 	.word	0x00000bd0
        /*06bc*/ 	.word	0x000000ff
        /*06c0*/ 	.word	0x00000320
        /*06c4*/ 	.short	0x0100
        /*06c6*/ 	.byte	0x04
	.zero		1


	//   ....[94]....
        /*06c8*/ 	.word	0x00000be0
        /*06cc*/ 	.word	0x000000ff
        /*06d0*/ 	.word	0x00000178
        /*06d4*/ 	.short	0x0100
        /*06d6*/ 	.byte	0x04
	.zero		1


	//   ....[95]....
        /*06d8*/ 	.word	0x00000bf0
        /*06dc*/ 	.word	0x000000ff
        /*06e0*/ 	.word	0x00000328
        /*06e4*/ 	.short	0x0100
        /*06e6*/ 	.byte	0x04
	.zero		1


	//   ....[96]....
        /*06e8*/ 	.word	0x00000c00
        /*06ec*/ 	.word	0x000000ff
        /*06f0*/ 	.word	0x00000180
        /*06f4*/ 	.short	0x0100
        /*06f6*/ 	.byte	0x04
	.zero		1


	//   ....[97]....
        /*06f8*/ 	.word	0x00000c10
        /*06fc*/ 	.word	0x000000ff
        /*0700*/ 	.word	0x00000330
        /*0704*/ 	.short	0x0100
        /*0706*/ 	.byte	0x04
	.zero		1


	//   ....[98]....
        /*0708*/ 	.word	0x00000c20
        /*070c*/ 	.word	0x000000ff
        /*0710*/ 	.word	0x00000188
        /*0714*/ 	.short	0x0100
        /*0716*/ 	.byte	0x04
	.zero		1


	//   ....[99]....
        /*0718*/ 	.word	0x00000c30
        /*071c*/ 	.word	0x000000ff
        /*0720*/ 	.word	0x00000338
        /*0724*/ 	.short	0x0100
        /*0726*/ 	.byte	0x04
	.zero		1


	//   ....[100]....
        /*0728*/ 	.word	0x00000c40
        /*072c*/ 	.word	0x000000ff
        /*0730*/ 	.word	0x00000190
        /*0734*/ 	.short	0x0100
        /*0736*/ 	.byte	0x04
	.zero		1


	//   ....[101]....
        /*0738*/ 	.word	0x00000c50
        /*073c*/ 	.word	0x000000ff
        /*0740*/ 	.word	0x00000340
        /*0744*/ 	.short	0x0100
        /*0746*/ 	.byte	0x04
	.zero		1


	//   ....[102]....
        /*0748*/ 	.word	0x00000c60
        /*074c*/ 	.word	0x000000ff
        /*0750*/ 	.word	0x00000198
        /*0754*/ 	.short	0x0100
        /*0756*/ 	.byte	0x04
	.zero		1


	//   ....[103]....
        /*0758*/ 	.word	0x00000c70
        /*075c*/ 	.word	0x000000ff
        /*0760*/ 	.word	0x00000348
        /*0764*/ 	.short	0x0100
        /*0766*/ 	.byte	0x04
	.zero		1


	//   ....[104]....
        /*0768*/ 	.word	0x00000c80
        /*076c*/ 	.word	0x000000ff
        /*0770*/ 	.word	0x000001a0
        /*0774*/ 	.short	0x0100
        /*0776*/ 	.byte	0x04
	.zero		1


	//   ....[105]....
        /*0778*/ 	.word	0x00000c90
        /*077c*/ 	.word	0x000000ff
        /*0780*/ 	.word	0x00000350
        /*0784*/ 	.short	0x0100
        /*0786*/ 	.byte	0x04
	.zero		1


	//   ....[106]....
        /*0788*/ 	.word	0x00000ca0
        /*078c*/ 	.word	0x000000ff
        /*0790*/ 	.word	0x000001a8
        /*0794*/ 	.short	0x0100
        /*0796*/ 	.byte	0x04
	.zero		1


	//   ....[107]....
        /*0798*/ 	.word	0x00000cb0
        /*079c*/ 	.word	0x000000ff
        /*07a0*/ 	.word	0x00000358
        /*07a4*/ 	.short	0x0100
        /*07a6*/ 	.byte	0x04
	.zero		1


	//   ....[108]....
        /*07a8*/ 	.word	0x00000df0
        /*07ac*/ 	.word	0x000000ff
        /*07b0*/ 	.word	0x00000360
        /*07b4*/ 	.short	0x0100
        /*07b6*/ 	.byte	0x04
	.zero		1


	//   ....[109]....
        /*07b8*/ 	.word	0x00000e00
        /*07bc*/ 	.word	0x000000ff
        /*07c0*/ 	.word	0x00000368
        /*07c4*/ 	.short	0x0100
        /*07c6*/ 	.byte	0x04
	.zero		1


	//   ....[110]....
        /*07c8*/ 	.word	0x00000ef0
        /*07cc*/ 	.word	0x000000ff
        /*07d0*/ 	.word	0x00000370
        /*07d4*/ 	.short	0x0100
        /*07d6*/ 	.byte	0x06
	.zero		1


	//   ....[111]....
        /*07d8*/ 	.word	0x00000f00
        /*07dc*/ 	.word	0x000000ff
        /*07e0*/ 	.word	0x00000378
        /*07e4*/ 	.short	0x0100
        /*07e6*/ 	.byte	0x06
	.zero		1


	//   ....[112]....
        /*07e8*/ 	.word	0x00001040
        /*07ec*/ 	.word	0x000000ff
        /*07f0*/ 	.word	0x00000380
        /*07f4*/ 	.short	0x0100
        /*07f6*/ 	.byte	0x06
	.zero		1


	//   ....[113]....
        /*07f8*/ 	.word	0x00001050
        /*07fc*/ 	.word	0x000000ff
        /*0800*/ 	.word	0x00000390
        /*0804*/ 	.short	0x0100
        /*0806*/ 	.byte	0x06
	.zero		1


	//   ....[114]....
        /*0808*/ 	.word	0x00001060
        /*080c*/ 	.word	0x000000ff
        /*0810*/ 	.word	0x00000388
        /*0814*/ 	.short	0x0100
        /*0816*/ 	.byte	0x06
	.zero		1


	//   ....[115]....
        /*0818*/ 	.word	0x00001070
        /*081c*/ 	.word	0x000000ff
        /*0820*/ 	.word	0x00000398
        /*0824*/ 	.short	0x0100
        /*0826*/ 	.byte	0x06
	.zero		1


	//   ....[116]....
        /*0828*/ 	.word	0x000011a0
        /*082c*/ 	.word	0x000000ff
        /*0830*/ 	.word	0x000003a0
        /*0834*/ 	.short	0x0100
        /*0836*/ 	.byte	0x04
	.zero		1


	//   ....[117]....
        /*0838*/ 	.word	0x000011b0
        /*083c*/ 	.word	0x000000ff
        /*0840*/ 	.word	0x000003c0
        /*0844*/ 	.short	0x0100
        /*0846*/ 	.byte	0x04
	.zero		1


	//   ....[118]....
        /*0848*/ 	.word	0x000011c0
        /*084c*/ 	.word	0x000000ff
        /*0850*/ 	.word	0x000003a8
        /*0854*/ 	.short	0x0100
        /*0856*/ 	.byte	0x04
	.zero		1


	//   ....[119]....
        /*0858*/ 	.word	0x000011d0
        /*085c*/ 	.word	0x000000ff
        /*0860*/ 	.word	0x000003c8
        /*0864*/ 	.short	0x0100
        /*0866*/ 	.byte	0x04
	.zero		1


	//   ....[120]....
        /*0868*/ 	.word	0x000011e0
        /*086c*/ 	.word	0x000000ff
        /*0870*/ 	.word	0x000003b0
        /*0874*/ 	.short	0x0100
        /*0876*/ 	.byte	0x04
	.zero		1


	//   ....[121]....
        /*0878*/ 	.word	0x000011f0
        /*087c*/ 	.word	0x000000ff
        /*0880*/ 	.word	0x000003d0
        /*0884*/ 	.short	0x0100
        /*0886*/ 	.byte	0x04
	.zero		1


	//   ....[122]....
        /*0888*/ 	.word	0x00001200
        /*088c*/ 	.word	0x000000ff
        /*0890*/ 	.word	0x000003b8
        /*0894*/ 	.short	0x0100
        /*0896*/ 	.byte	0x04
	.zero		1


	//   ....[123]....
        /*0898*/ 	.word	0x00001210
        /*089c*/ 	.word	0x000000ff
        /*08a0*/ 	.word	0x000003d8
        /*08a4*/ 	.short	0x0100
        /*08a6*/ 	.byte	0x04
	.zero		1


	//   ....[124]....
        /*08a8*/ 	.word	0x00001300
        /*08ac*/ 	.word	0x000000ff
        /*08b0*/ 	.word	0x000003e0
        /*08b4*/ 	.short	0x0100
        /*08b6*/ 	.byte	0x04
	.zero		1


	//   ....[125]....
        /*08b8*/ 	.word	0x00001310
        /*08bc*/ 	.word	0x000000ff
        /*08c0*/ 	.word	0x000003f0
        /*08c4*/ 	.short	0x0100
        /*08c6*/ 	.byte	0x04
	.zero		1


	//   ....[126]....
        /*08c8*/ 	.word	0x00001320
        /*08cc*/ 	.word	0x000000ff
        /*08d0*/ 	.word	0x000003e8
        /*08d4*/ 	.short	0x0100
        /*08d6*/ 	.byte	0x04
	.zero		1


	//   ....[127]....
        /*08d8*/ 	.word	0x00001330
        /*08dc*/ 	.word	0x000000ff
        /*08e0*/ 	.word	0x000003f8
        /*08e4*/ 	.short	0x0100
        /*08e6*/ 	.byte	0x04
	.zero		1


	//   ....[128]....
        /*08e8*/ 	.word	0x00001e30
        /*08ec*/ 	.word	0x00000000
        /*08f0*/ 	.word	0x000003f0
        /*08f4*/ 	.short	0x010a
        /*08f6*/ 	.byte	0xff
	.zero		1


	//   ....[129]....
        /*08f8*/ 	.word	0x00001e60
        /*08fc*/ 	.word	0x00000000
        /*0900*/ 	.word	0x000003e0
        /*0904*/ 	.short	0x0101
        /*0906*/ 	.byte	0xff
	.zero		1


	//   ....[130]....
        /*0908*/ 	.word	0x00001f30
        /*090c*/ 	.word	0x000000ff
        /*0910*/ 	.word	0x000001b0
        /*0914*/ 	.short	0x010a
        /*0916*/ 	.byte	0x04
	.zero		1


	//   ....[131]....
        /*0918*/ 	.word	0x00001fb0
        /*091c*/ 	.word	0x000000ff
        /*0920*/ 	.word	0x000001b0
        /*0924*/ 	.short	0x010a
        /*0926*/ 	.byte	0x21
	.zero		1


	//   ....[132]....
        /*0928*/ 	.word	0x00002140
        /*092c*/ 	.word	0x000000ff
        /*0930*/ 	.word	0x000001b0
        /*0934*/ 	.short	0x010a
        /*0936*/ 	.byte	0x08
	.zero		1


	//   ....[133]....
        /*0938*/ 	.word	0x00002260
        /*093c*/ 	.word	0x000000ff
        /*0940*/ 	.word	0x00000378
        /*0944*/ 	.short	0x0101
        /*0946*/ 	.byte	0x06
	.zero		1


	//   ....[134]....
        /*0948*/ 	.word	0x00002280
        /*094c*/ 	.word	0x000000ff
        /*0950*/ 	.word	0x000001b0
        /*0954*/ 	.short	0x010a
        /*0956*/ 	.byte	0x04
	.zero		1


	//   ....[135]....
        /*0958*/ 	.word	0x00002300
        /*095c*/ 	.word	0x000000ff
        /*0960*/ 	.word	0x000001b0
        /*0964*/ 	.short	0x010a
        /*0966*/ 	.byte	0x11
	.zero		1


	//   ....[136]....
        /*0968*/ 	.word	0x00002510
        /*096c*/ 	.word	0x000000ff
        /*0970*/ 	.word	0x000001b0
        /*0974*/ 	.short	0x010a
        /*0976*/ 	.byte	0x07
	.zero		1


	//   ....[137]....
        /*0978*/ 	.word	0x000025e0
        /*097c*/ 	.word	0x00000003
        /*0980*/ 	.word	0x00000380
        /*0984*/ 	.short	0x010a
        /*0986*/ 	.byte	0xff
	.zero		1


	//   ....[138]....
        /*0988*/ 	.word	0x00002730
        /*098c*/ 	.word	0x00000000
        /*0990*/ 	.word	0x00000000
        /*0994*/ 	.short	0x0101
        /*0996*/ 	.byte	0xff
	.zero		1


	//   ....[139]....
        /*0998*/ 	.word	0x00002cd0
        /*099c*/ 	.word	0x000000ff
        /*09a0*/ 	.word	0x00000000
        /*09a4*/ 	.short	0x010a
        /*09a6*/ 	.byte	0x04
	.zero		1


	//   ....[140]....
        /*09a8*/ 	.word	0x00002d60
        /*09ac*/ 	.word	0x000000ff
        /*09b0*/ 	.word	0x00000000
        /*09b4*/ 	.short	0x010a
        /*09b6*/ 	.byte	0x05
	.zero		1


	//   ....[141]....
        /*09b8*/ 	.word	0x00002df0
        /*09bc*/ 	.word	0x000000ff
        /*09c0*/ 	.word	0x00000000
        /*09c4*/ 	.short	0x010a
        /*09c6*/ 	.byte	0x05
	.zero		1


	//   ....[142]....
        /*09c8*/ 	.word	0x00002e80
        /*09cc*/ 	.word	0x000000ff
        /*09d0*/ 	.word	0x00000000
        /*09d4*/ 	.short	0x010a
        /*09d6*/ 	.byte	0x05
	.zero		1


	//   ....[143]....
        /*09d8*/ 	.word	0x00002f10
        /*09dc*/ 	.word	0x000000ff
        /*09e0*/ 	.word	0x00000000
        /*09e4*/ 	.short	0x010a
        /*09e6*/ 	.byte	0x05
	.zero		1


	//   ....[144]....
        /*09e8*/ 	.word	0x00002fa0
        /*09ec*/ 	.word	0x000000ff
        /*09f0*/ 	.word	0x00000000
        /*09f4*/ 	.short	0x010a
        /*09f6*/ 	.byte	0x05
	.zero		1


	//   ....[145]....
        /*09f8*/ 	.word	0x00003030
        /*09fc*/ 	.word	0x000000ff
        /*0a00*/ 	.word	0x00000000
        /*0a04*/ 	.short	0x010a
        /*0a06*/ 	.byte	0x05
	.zero		1


	//   ....[146]....
        /*0a08*/ 	.word	0x000030c0
        /*0a0c*/ 	.word	0x000000ff
        /*0a10*/ 	.word	0x00000000
        /*0a14*/ 	.short	0x010a
        /*0a16*/ 	.byte	0x05
	.zero		1


	//   ....[147]....
        /*0a18*/ 	.word	0x00003150
        /*0a1c*/ 	.word	0x000000ff
        /*0a20*/ 	.word	0x00000000
        /*0a24*/ 	.short	0x010a
        /*0a26*/ 	.byte	0x05
	.zero		1


	//   ....[148]....
        /*0a28*/ 	.word	0x000031e0
        /*0a2c*/ 	.word	0x000000ff
        /*0a30*/ 	.word	0x00000000
        /*0a34*/ 	.short	0x010a
        /*0a36*/ 	.byte	0x05
	.zero		1


	//   ....[149]....
        /*0a38*/ 	.word	0x00003270
        /*0a3c*/ 	.word	0x000000ff
        /*0a40*/ 	.word	0x00000000
        /*0a44*/ 	.short	0x010a
        /*0a46*/ 	.byte	0x05
	.zero		1


	//   ....[150]....
        /*0a48*/ 	.word	0x00003300
        /*0a4c*/ 	.word	0x000000ff
        /*0a50*/ 	.word	0x00000000
        /*0a54*/ 	.short	0x010a
        /*0a56*/ 	.byte	0x05
	.zero		1


	//   ....[151]....
        /*0a58*/ 	.word	0x00003390
        /*0a5c*/ 	.word	0x000000ff
        /*0a60*/ 	.word	0x00000000
        /*0a64*/ 	.short	0x010a
        /*0a66*/ 	.byte	0x05
	.zero		1


	//   ....[152]....
        /*0a68*/ 	.word	0x00003420
        /*0a6c*/ 	.word	0x000000ff
        /*0a70*/ 	.word	0x00000000
        /*0a74*/ 	.short	0x010a
        /*0a76*/ 	.byte	0x05
	.zero		1


	//   ....[153]....
        /*0a78*/ 	.word	0x000034b0
        /*0a7c*/ 	.word	0x000000ff
        /*0a80*/ 	.word	0x00000000
        /*0a84*/ 	.short	0x010a
        /*0a86*/ 	.byte	0x05
	.zero		1


	//   ....[154]....
        /*0a88*/ 	.word	0x00003540
        /*0a8c*/ 	.word	0x000000ff
        /*0a90*/ 	.word	0x00000000
        /*0a94*/ 	.short	0x010a
        /*0a96*/ 	.byte	0x05
	.zero		1


	//   ....[155]....
        /*0a98*/ 	.word	0x000035d0
        /*0a9c*/ 	.word	0x000000ff
        /*0aa0*/ 	.word	0x00000000
        /*0aa4*/ 	.short	0x010a
        /*0aa6*/ 	.byte	0x05
	.zero		1


	//   ....[156]....
        /*0aa8*/ 	.word	0x00003660
        /*0aac*/ 	.word	0x000000ff
        /*0ab0*/ 	.word	0x00000000
        /*0ab4*/ 	.short	0x010a
        /*0ab6*/ 	.byte	0x05
	.zero		1


	//   ....[157]....
        /*0ab8*/ 	.word	0x000036f0
        /*0abc*/ 	.word	0x000000ff
        /*0ac0*/ 	.word	0x00000000
        /*0ac4*/ 	.short	0x010a
        /*0ac6*/ 	.byte	0x05
	.zero		1


	//   ....[158]....
        /*0ac8*/ 	.word	0x00003780
        /*0acc*/ 	.word	0x000000ff
        /*0ad0*/ 	.word	0x00000000
        /*0ad4*/ 	.short	0x010a
        /*0ad6*/ 	.byte	0x05
	.zero		1


	//   ....[159]....
        /*0ad8*/ 	.word	0x00003810
        /*0adc*/ 	.word	0x000000ff
        /*0ae0*/ 	.word	0x00000000
        /*0ae4*/ 	.short	0x010a
        /*0ae6*/ 	.byte	0x05
	.zero		1


	//   ....[160]....
        /*0ae8*/ 	.word	0x000038a0
        /*0aec*/ 	.word	0x000000ff
        /*0af0*/ 	.word	0x00000000
        /*0af4*/ 	.short	0x010a
        /*0af6*/ 	.byte	0x05
	.zero		1


	//   ....[161]....
        /*0af8*/ 	.word	0x00003930
        /*0afc*/ 	.word	0x000000ff
        /*0b00*/ 	.word	0x00000000
        /*0b04*/ 	.short	0x010a
        /*0b06*/ 	.byte	0x05
	.zero		1


	//   ....[162]....
        /*0b08*/ 	.word	0x000039c0
        /*0b0c*/ 	.word	0x000000ff
        /*0b10*/ 	.word	0x00000000
        /*0b14*/ 	.short	0x010a
        /*0b16*/ 	.byte	0x05
	.zero		1


	//   ....[163]....
        /*0b18*/ 	.word	0x00003a50
        /*0b1c*/ 	.word	0x000000ff
        /*0b20*/ 	.word	0x00000000
        /*0b24*/ 	.short	0x010a
        /*0b26*/ 	.byte	0x05
	.zero		1


	//   ....[164]....
        /*0b28*/ 	.word	0x00003ae0
        /*0b2c*/ 	.word	0x000000ff
        /*0b30*/ 	.word	0x00000000
        /*0b34*/ 	.short	0x010a
        /*0b36*/ 	.byte	0x05
	.zero		1


	//   ....[165]....
        /*0b38*/ 	.word	0x00003b70
        /*0b3c*/ 	.word	0x000000ff
        /*0b40*/ 	.word	0x00000000
        /*0b44*/ 	.short	0x010a
        /*0b46*/ 	.byte	0x05
	.zero		1


	//   ....[166]....
        /*0b48*/ 	.word	0x00003c00
        /*0b4c*/ 	.word	0x000000ff
        /*0b50*/ 	.word	0x00000000
        /*0b54*/ 	.short	0x010a
        /*0b56*/ 	.byte	0x05
	.zero		1


	//   ....[167]....
        /*0b58*/ 	.word	0x00003c90
        /*0b5c*/ 	.word	0x000000ff
        /*0b60*/ 	.word	0x00000000
        /*0b64*/ 	.short	0x010a
        /*0b66*/ 	.byte	0x05
	.zero		1


	//   ....[168]....
        /*0b68*/ 	.word	0x00003d20
        /*0b6c*/ 	.word	0x000000ff
        /*0b70*/ 	.word	0x00000000
        /*0b74*/ 	.short	0x010a
        /*0b76*/ 	.byte	0x05
	.zero		1


	//   ....[169]....
        /*0b78*/ 	.word	0x00003db0
        /*0b7c*/ 	.word	0x000000ff
        /*0b80*/ 	.word	0x00000000
        /*0b84*/ 	.short	0x010a
        /*0b86*/ 	.byte	0x05
	.zero		1


	//   ....[170]....
        /*0b88*/ 	.word	0x00003e40
        /*0b8c*/ 	.word	0x000000ff
        /*0b90*/ 	.word	0x00000000
        /*0b94*/ 	.short	0x010a
        /*0b96*/ 	.byte	0x05
	.zero		1


	//   ....[171]....
        /*0b98*/ 	.word	0x00003ed0
        /*0b9c*/ 	.word	0x000000ff
        /*0ba0*/ 	.word	0x00000000
        /*0ba4*/ 	.short	0x010a
        /*0ba6*/ 	.byte	0x05
	.zero		1


	//   ....[172]....
        /*0ba8*/ 	.word	0x00003f60
        /*0bac*/ 	.word	0x000000ff
        /*0bb0*/ 	.word	0x00000000
        /*0bb4*/ 	.short	0x010a
        /*0bb6*/ 	.byte	0x05
	.zero		1


	//   ....[173]....
        /*0bb8*/ 	.word	0x00003ff0
        /*0bbc*/ 	.word	0x000000ff
        /*0bc0*/ 	.word	0x00000000
        /*0bc4*/ 	.short	0x010a
        /*0bc6*/ 	.byte	0x05
	.zero		1


	//   ....[174]....
        /*0bc8*/ 	.word	0x00004080
        /*0bcc*/ 	.word	0x000000ff
        /*0bd0*/ 	.word	0x00000000
        /*0bd4*/ 	.short	0x010a
        /*0bd6*/ 	.byte	0x05
	.zero		1


	//   ....[175]....
        /*0bd8*/ 	.word	0x00004110
        /*0bdc*/ 	.word	0x000000ff
        /*0be0*/ 	.word	0x00000000
        /*0be4*/ 	.short	0x010a
        /*0be6*/ 	.byte	0x05
	.zero		1


	//   ....[176]....
        /*0be8*/ 	.word	0x000041a0
        /*0bec*/ 	.word	0x000000ff
        /*0bf0*/ 	.word	0x00000000
        /*0bf4*/ 	.short	0x010a
        /*0bf6*/ 	.byte	0x05
	.zero		1


	//   ....[177]....
        /*0bf8*/ 	.word	0x00004230
        /*0bfc*/ 	.word	0x000000ff
        /*0c00*/ 	.word	0x00000000
        /*0c04*/ 	.short	0x010a
        /*0c06*/ 	.byte	0x05
	.zero		1


	//   ....[178]....
        /*0c08*/ 	.word	0x000042c0
        /*0c0c*/ 	.word	0x000000ff
        /*0c10*/ 	.word	0x00000000
        /*0c14*/ 	.short	0x010a
        /*0c16*/ 	.byte	0x05
	.zero		1


	//   ....[179]....
        /*0c18*/ 	.word	0x00004350
        /*0c1c*/ 	.word	0x000000ff
        /*0c20*/ 	.word	0x00000000
        /*0c24*/ 	.short	0x010a
        /*0c26*/ 	.byte	0x05
	.zero		1


	//   ....[180]....
        /*0c28*/ 	.word	0x000043e0
        /*0c2c*/ 	.word	0x000000ff
        /*0c30*/ 	.word	0x00000000
        /*0c34*/ 	.short	0x010a
        /*0c36*/ 	.byte	0x05
	.zero		1


	//   ....[181]....
        /*0c38*/ 	.word	0x00004470
        /*0c3c*/ 	.word	0x000000ff
        /*0c40*/ 	.word	0x00000000
        /*0c44*/ 	.short	0x010a
        /*0c46*/ 	.byte	0x05
	.zero		1


	//   ....[182]....
        /*0c48*/ 	.word	0x00004500
        /*0c4c*/ 	.word	0x000000ff
        /*0c50*/ 	.word	0x00000000
        /*0c54*/ 	.short	0x010a
        /*0c56*/ 	.byte	0x05
	.zero		1


	//   ....[183]....
        /*0c58*/ 	.word	0x00004590
        /*0c5c*/ 	.word	0x000000ff
        /*0c60*/ 	.word	0x00000000
        /*0c64*/ 	.short	0x010a
        /*0c66*/ 	.byte	0x05
	.zero		1


	//   ....[184]....
        /*0c68*/ 	.word	0x00004620
        /*0c6c*/ 	.word	0x000000ff
        /*0c70*/ 	.word	0x00000000
        /*0c74*/ 	.short	0x010a
        /*0c76*/ 	.byte	0x05
	.zero		1


	//   ....[185]....
        /*0c78*/ 	.word	0x000046b0
        /*0c7c*/ 	.word	0x000000ff
        /*0c80*/ 	.word	0x00000000
        /*0c84*/ 	.short	0x010a
        /*0c86*/ 	.byte	0x05
	.zero		1


	//   ....[186]....
        /*0c88*/ 	.word	0x00004740
        /*0c8c*/ 	.word	0x000000ff
        /*0c90*/ 	.word	0x00000000
        /*0c94*/ 	.short	0x010a
        /*0c96*/ 	.byte	0x05
	.zero		1


	//   ....[187]....
        /*0c98*/ 	.word	0x000047d0
        /*0c9c*/ 	.word	0x000000ff
        /*0ca0*/ 	.word	0x00000000
        /*0ca4*/ 	.short	0x010a
        /*0ca6*/ 	.byte	0x05
	.zero		1


	//   ....[188]....
        /*0ca8*/ 	.word	0x00004860
        /*0cac*/ 	.word	0x000000ff
        /*0cb0*/ 	.word	0x00000000
        /*0cb4*/ 	.short	0x010a
        /*0cb6*/ 	.byte	0x05
	.zero		1


	//   ....[189]....
        /*0cb8*/ 	.word	0x000048f0
        /*0cbc*/ 	.word	0x000000ff
        /*0cc0*/ 	.word	0x00000000
        /*0cc4*/ 	.short	0x010a
        /*0cc6*/ 	.byte	0x05
	.zero		1


	//   ....[190]....
        /*0cc8*/ 	.word	0x00004980
        /*0ccc*/ 	.word	0x000000ff
        /*0cd0*/ 	.word	0x00000000
        /*0cd4*/ 	.short	0x010a
        /*0cd6*/ 	.byte	0x05
	.zero		1


	//   ....[191]....
        /*0cd8*/ 	.word	0x00004a10
        /*0cdc*/ 	.word	0x000000ff
        /*0ce0*/ 	.word	0x00000000
        /*0ce4*/ 	.short	0x010a
        /*0ce6*/ 	.byte	0x05
	.zero		1


	//   ....[192]....
        /*0ce8*/ 	.word	0x00004ab0
        /*0cec*/ 	.word	0x00000000
        /*0cf0*/ 	.word	0x00000000
        /*0cf4*/ 	.short	0x010a
        /*0cf6*/ 	.byte	0xff
	.zero		1


	//   ....[193]....
        /*0cf8*/ 	.word	0x00004bd0
        /*0cfc*/ 	.word	0x00000002
        /*0d00*/ 	.word	0x000003e0
        /*0d04*/ 	.short	0x010a
        /*0d06*/ 	.byte	0xff
	.zero		1


	//   ....[194]....
        /*0d08*/ 	.word	0x00004c40
        /*0d0c*/ 	.word	0x00000002
        /*0d10*/ 	.word	0x00000000
        /*0d14*/ 	.short	0x0101
        /*0d16*/ 	.byte	0xff
	.zero		1


	//   ....[195]....
        /*0d18*/ 	.word	0x00004c60
        /*0d1c*/ 	.word	0x000000ff
        /*0d20*/ 	.word	0x00000390
        /*0d24*/ 	.short	0x010a
        /*0d26*/ 	.byte	0x04
	.zero		1


	//   ....[196]....
        /*0d28*/ 	.word	0x00004d80
        /*0d2c*/ 	.word	0x00000002
        /*0d30*/ 	.word	0x00000380
        /*0d34*/ 	.short	0x010a
        /*0d36*/ 	.byte	0xff
	.zero		1


	//   ....[197]....
        /*0d38*/ 	.word	0x00004e80
        /*0d3c*/ 	.word	0x00000002
        /*0d40*/ 	.word	0x00000000
        /*0d44*/ 	.short	0x0101
        /*0d46*/ 	.byte	0xff
	.zero		1


	//   ....[198]....
        /*0d48*/ 	.word	0x00004f10
        /*0d4c*/ 	.word	0x000000ff
        /*0d50*/ 	.word	0x00000390
        /*0d54*/ 	.short	0x0106
        /*0d56*/ 	.byte	0x04
	.zero		1


	//   ....[199]....
        /*0d58*/ 	.word	0x00004f30
        /*0d5c*/ 	.word	0x000000ff
        /*0d60*/ 	.word	0x00000390
        /*0d64*/ 	.short	0x010a
        /*0d66*/ 	.byte	0x04
	.zero		1


	//   ....[200]....
        /*0d68*/ 	.word	0x00004fc0
        /*0d6c*/ 	.word	0x000000ff
        /*0d70*/ 	.word	0x00000390
        /*0d74*/ 	.short	0x0106
        /*0d76*/ 	.byte	0x07
	.zero		1


	//   ....[201]....
        /*0d78*/ 	.word	0x00005000
        /*0d7c*/ 	.word	0x00000000
        /*0d80*/ 	.word	0x00000390
        /*0d84*/ 	.short	0x010a
        /*0d86*/ 	.byte	0xff
	.zero		1


	//   ....[202]....
        /*0d88*/ 	.word	0x000054f0
        /*0d8c*/ 	.word	0x00000000
        /*0d90*/ 	.word	0x00000380
        /*0d94*/ 	.short	0x010a
        /*0d96*/ 	.byte	0xff
	.zero		1


	//   ....[203]....
        /*0d98*/ 	.word	0x000055f0
        /*0d9c*/ 	.word	0x00000003
        /*0da0*/ 	.word	0x00000000
        /*0da4*/ 	.short	0x0101
        /*0da6*/ 	.byte	0xff
	.zero		1


	//   ....[204]....
        /*0da8*/ 	.word	0x00005600
        /*0dac*/ 	.word	0x000000ff
        /*0db0*/ 	.word	0x00000000
        /*0db4*/ 	.short	0x010a
        /*0db6*/ 	.byte	0x04
	.zero		1


	//   ....[205]....
        /*0db8*/ 	.word	0x00005620
        /*0dbc*/ 	.word	0x000000ff
        /*0dc0*/ 	.word	0x000003c0
        /*0dc4*/ 	.short	0x010a
        /*0dc6*/ 	.byte	0x13
	.zero		1


	//   ....[206]....
        /*0dc8*/ 	.word	0x00005760
        /*0dcc*/ 	.word	0x000000ff
        /*0dd0*/ 	.word	0x00000000
        /*0dd4*/ 	.short	0x010a
        /*0dd6*/ 	.byte	0x06
	.zero		1


	//   ....[207]....
        /*0dd8*/ 	.word	0x00005860
        /*0ddc*/ 	.word	0x000000ff
        /*0de0*/ 	.word	0x00000000
        /*0de4*/ 	.short	0x010a
        /*0de6*/ 	.byte	0x04
	.zero		1


	//   ....[208]....
        /*0de8*/ 	.word	0x00005a40
        /*0dec*/ 	.word	0x000000ff
        /*0df0*/ 	.word	0x00000000
        /*0df4*/ 	.short	0x010a
        /*0df6*/ 	.byte	0x04
	.zero		1


	//   ....[209]....
        /*0df8*/ 	.word	0x00005ad0
        /*0dfc*/ 	.word	0x000000ff
        /*0e00*/ 	.word	0x00000000
        /*0e04*/ 	.short	0x010a
        /*0e06*/ 	.byte	0x05
	.zero		1


	//   ....[210]....
        /*0e08*/ 	.word	0x00005b60
        /*0e0c*/ 	.word	0x000000ff
        /*0e10*/ 	.word	0x00000000
        /*0e14*/ 	.short	0x010a
        /*0e16*/ 	.byte	0x05
	.zero		1


	//   ....[211]....
        /*0e18*/ 	.word	0x00005bf0
        /*0e1c*/ 	.word	0x000000ff
        /*0e20*/ 	.word	0x00000000
        /*0e24*/ 	.short	0x010a
        /*0e26*/ 	.byte	0x04
	.zero		1


	//   ....[212]....
        /*0e28*/ 	.word	0x000060e0
        /*0e2c*/ 	.word	0x00000008
        /*0e30*/ 	.word	0x00000380
        /*0e34*/ 	.short	0x010a
        /*0e36*/ 	.byte	0xff
	.zero		1


	//   ....[213]....
        /*0e38*/ 	.word	0x00006250
        /*0e3c*/ 	.word	0x00000000
        /*0e40*/ 	.word	0x00000000
        /*0e44*/ 	.short	0x0101
        /*0e46*/ 	.byte	0xff
	.zero		1


	//   ....[214]....
        /*0e48*/ 	.word	0x00006710
        /*0e4c*/ 	.word	0x000000ff
        /*0e50*/ 	.word	0x00000378
        /*0e54*/ 	.short	0x010a
        /*0e56*/ 	.byte	0x11
	.zero		1


	//   ....[215]....
        /*0e58*/ 	.word	0x000068a0
        /*0e5c*/ 	.word	0x000000ff
        /*0e60*/ 	.word	0x00000368
        /*0e64*/ 	.short	0x010a
        /*0e66*/ 	.byte	0x11
	.zero		1


	//   ....[216]....
        /*0e68*/ 	.word	0x00006ab0
        /*0e6c*/ 	.word	0x000000ff
        /*0e70*/ 	.word	0x00000360
        /*0e74*/ 	.short	0x010b
        /*0e76*/ 	.byte	0x11
	.zero		1


	//   ....[217]....
        /*0e78*/ 	.word	0x00006ac0
        /*0e7c*/ 	.word	0x000000ff
        /*0e80*/ 	.word	0x00000000
        /*0e84*/ 	.short	0x0101
        /*0e86*/ 	.byte	0x30
	.zero		1


	//   ....[218]....
        /*0e88*/ 	.word	0x00006b00
        /*0e8c*/ 	.word	0x00000000
        /*0e90*/ 	.word	0x00000368
        /*0e94*/ 	.short	0x010a
        /*0e96*/ 	.byte	0xff
	.zero		1


	//   ....[219]....
        /*0e98*/ 	.word	0x00006e40
        /*0e9c*/ 	.word	0x00000003
        /*0ea0*/ 	.word	0x00000380
        /*0ea4*/ 	.short	0x010a
        /*0ea6*/ 	.byte	0xff
	.zero		1


	//   ....[220]....
        /*0ea8*/ 	.word	0x00006fc0
        /*0eac*/ 	.word	0x00000000
        /*0eb0*/ 	.word	0x00000000
        /*0eb4*/ 	.short	0x0101
        /*0eb6*/ 	.byte	0xff
	.zero		1


	//   ....[221]....
        /*0eb8*/ 	.word	0x00007a20
        /*0ebc*/ 	.word	0x000000ff
        /*0ec0*/ 	.word	0x00000360
        /*0ec4*/ 	.short	0x010a
        /*0ec6*/ 	.byte	0x2c
	.zero		1


	//   ....[222]....
        /*0ec8*/ 	.word	0x00007a30
        /*0ecc*/ 	.word	0x00000016
        /*0ed0*/ 	.word	0x000003a0
        /*0ed4*/ 	.short	0x010a
        /*0ed6*/ 	.byte	0xff
	.zero		1


	//   ....[223]....
        /*0ed8*/ 	.word	0x00007be0
        /*0edc*/ 	.word	0x000000ff
        /*0ee0*/ 	.word	0x00000360
        /*0ee4*/ 	.short	0x010a
        /*0ee6*/ 	.byte	0x2c
	.zero		1


	//   ....[224]....
        /*0ee8*/ 	.word	0x00007cc0
        /*0eec*/ 	.word	0x000000ff
        /*0ef0*/ 	.word	0x00000000
        /*0ef4*/ 	.short	0x0101
        /*0ef6*/ 	.byte	0x04
	.zero		1


	//   ....[225]....
        /*0ef8*/ 	.word	0x00007d20
        /*0efc*/ 	.word	0x00000016
        /*0f00*/ 	.word	0x000003a0
        /*0f04*/ 	.short	0x010a
        /*0f06*/ 	.byte	0xff
	.zero		1


	//   ....[226]....
        /*0f08*/ 	.word	0x00008090
        /*0f0c*/ 	.word	0x000000ff
        /*0f10*/ 	.word	0x00000000
        /*0f14*/ 	.short	0x0101
        /*0f16*/ 	.byte	0x04
	.zero		1


	//   ....[227]....
        /*0f18*/ 	.word	0x00008970
        /*0f1c*/ 	.word	0x00000000
        /*0f20*/ 	.word	0x000003f0
        /*0f24*/ 	.short	0x010a
        /*0f26*/ 	.byte	0xff
	.zero		1


	//   ....[228]....
        /*0f28*/ 	.word	0x000089d0
        /*0f2c*/ 	.word	0x00000000
        /*0f30*/ 	.word	0x000001b0
        /*0f34*/ 	.short	0x010a
        /*0f36*/ 	.byte	0xff
	.zero		1


	//   ....[229]....
        /*0f38*/ 	.word	0x00008a30
        /*0f3c*/ 	.word	0x00000000
        /*0f40*/ 	.word	0x000001b0
        /*0f44*/ 	.short	0x010a
        /*0f46*/ 	.byte	0xff
	.zero		1


	//   ....[230]....
        /*0f48*/ 	.word	0x00008a80
        /*0f4c*/ 	.word	0x00000003
        /*0f50*/ 	.word	0x00000380
        /*0f54*/ 	.short	0x010a
        /*0f56*/ 	.byte	0xff
	.zero		1


	//   ....[231]....
        /*0f58*/ 	.word	0x00008ae0
        /*0f5c*/ 	.word	0x00000000
        /*0f60*/ 	.word	0x00000000
        /*0f64*/ 	.short	0x010a
        /*0f66*/ 	.byte	0xff
	.zero		1


	//   ....[232]....
        /*0f68*/ 	.word	0x00008b40
        /*0f6c*/ 	.word	0x00000000
        /*0f70*/ 	.word	0x00000000
        /*0f74*/ 	.short	0x010a
        /*0f76*/ 	.byte	0xff
	.zero		1


	//   ....[233]....
        /*0f78*/ 	.word	0x00008ba0
        /*0f7c*/ 	.word	0x00000000
        /*0f80*/ 	.word	0x00000000
        /*0f84*/ 	.short	0x010a
        /*0f86*/ 	.byte	0xff
	.zero		1


	//   ....[234]....
        /*0f88*/ 	.word	0x00008c00
        /*0f8c*/ 	.word	0x00000000
        /*0f90*/ 	.word	0x00000000
        /*0f94*/ 	.short	0x010a
        /*0f96*/ 	.byte	0xff
	.zero		1


	//   ....[235]....
        /*0f98*/ 	.word	0x00008c60
        /*0f9c*/ 	.word	0x00000000
        /*0fa0*/ 	.word	0x00000000
        /*0fa4*/ 	.short	0x010a
        /*0fa6*/ 	.byte	0xff
	.zero		1


	//   ....[236]....
        /*0fa8*/ 	.word	0x00008cc0
        /*0fac*/ 	.word	0x00000000
        /*0fb0*/ 	.word	0x00000000
        /*0fb4*/ 	.short	0x010a
        /*0fb6*/ 	.byte	0xff
	.zero		1


	//   ....[237]....
        /*0fb8*/ 	.word	0x00008d20
        /*0fbc*/ 	.word	0x00000000
        /*0fc0*/ 	.word	0x00000000
        /*0fc4*/ 	.short	0x010a
        /*0fc6*/ 	.byte	0xff
	.zero		1


	//   ....[238]....
        /*0fc8*/ 	.word	0x00008d80
        /*0fcc*/ 	.word	0x00000000
        /*0fd0*/ 	.word	0x00000000
        /*0fd4*/ 	.short	0x010a
        /*0fd6*/ 	.byte	0xff
	.zero		1


	//   ....[239]....
        /*0fd8*/ 	.word	0x00008de0
        /*0fdc*/ 	.word	0x00000000
        /*0fe0*/ 	.word	0x00000000
        /*0fe4*/ 	.short	0x010a
        /*0fe6*/ 	.byte	0xff
	.zero		1


	//   ....[240]....
        /*0fe8*/ 	.word	0x00008e40
        /*0fec*/ 	.word	0x00000000
        /*0ff0*/ 	.word	0x00000000
        /*0ff4*/ 	.short	0x010a
        /*0ff6*/ 	.byte	0xff
	.zero		1


	//   ....[241]....
        /*0ff8*/ 	.word	0x00008ea0
        /*0ffc*/ 	.word	0x00000000
        /*1000*/ 	.word	0x00000000
        /*1004*/ 	.short	0x010a
        /*1006*/ 	.byte	0xff
	.zero		1


	//   ....[242]....
        /*1008*/ 	.word	0x00008f00
        /*100c*/ 	.word	0x00000000
        /*1010*/ 	.word	0x00000000
        /*1014*/ 	.short	0x010a
        /*1016*/ 	.byte	0xff
	.zero		1


	//   ....[243]....
        /*1018*/ 	.word	0x00008f60
        /*101c*/ 	.word	0x00000000
        /*1020*/ 	.word	0x00000000
        /*1024*/ 	.short	0x010a
        /*1026*/ 	.byte	0xff
	.zero		1


	//   ....[244]....
        /*1028*/ 	.word	0x00008fc0
        /*102c*/ 	.word	0x00000000
        /*1030*/ 	.word	0x00000000
        /*1034*/ 	.short	0x010a
        /*1036*/ 	.byte	0xff
	.zero		1


	//   ....[245]....
        /*1038*/ 	.word	0x00009020
        /*103c*/ 	.word	0x00000000
        /*1040*/ 	.word	0x00000000
        /*1044*/ 	.short	0x010a
        /*1046*/ 	.byte	0xff
	.zero		1


	//   ....[246]....
        /*1048*/ 	.word	0x00009080
        /*104c*/ 	.word	0x00000000
        /*1050*/ 	.word	0x00000000
        /*1054*/ 	.short	0x010a
        /*1056*/ 	.byte	0xff
	.zero		1


	//   ....[247]....
        /*1058*/ 	.word	0x000090e0
        /*105c*/ 	.word	0x00000000
        /*1060*/ 	.word	0x00000000
        /*1064*/ 	.short	0x010a
        /*1066*/ 	.byte	0xff
	.zero		1


	//   ....[248]....
        /*1068*/ 	.word	0x00009140
        /*106c*/ 	.word	0x00000000
        /*1070*/ 	.word	0x00000000
        /*1074*/ 	.short	0x010a
        /*1076*/ 	.byte	0xff
	.zero		1


	//   ....[249]....
        /*1078*/ 	.word	0x000091a0
        /*107c*/ 	.word	0x00000000
        /*1080*/ 	.word	0x00000000
        /*1084*/ 	.short	0x010a
        /*1086*/ 	.byte	0xff
	.zero		1


	//   ....[250]....
        /*1088*/ 	.word	0x00009200
        /*108c*/ 	.word	0x00000000
        /*1090*/ 	.word	0x00000000
        /*1094*/ 	.short	0x010a
        /*1096*/ 	.byte	0xff
	.zero		1


	//   ....[251]....
        /*1098*/ 	.word	0x00009260
        /*109c*/ 	.word	0x00000000
        /*10a0*/ 	.word	0x00000000
        /*10a4*/ 	.short	0x010a
        /*10a6*/ 	.byte	0xff
	.zero		1


	//   ....[252]....
        /*10a8*/ 	.word	0x000092c0
        /*10ac*/ 	.word	0x00000000
        /*10b0*/ 	.word	0x00000000
        /*10b4*/ 	.short	0x010a
        /*10b6*/ 	.byte	0xff
	.zero		1


	//   ....[253]....
        /*10b8*/ 	.word	0x00009320
        /*10bc*/ 	.word	0x00000000
        /*10c0*/ 	.word	0x00000000
        /*10c4*/ 	.short	0x010a
        /*10c6*/ 	.byte	0xff
	.zero		1


	//   ....[254]....
        /*10c8*/ 	.word	0x00009380
        /*10cc*/ 	.word	0x00000000
        /*10d0*/ 	.word	0x00000000
        /*10d4*/ 	.short	0x010a
        /*10d6*/ 	.byte	0xff
	.zero		1


	//   ....[255]....
        /*10d8*/ 	.word	0x000093e0
        /*10dc*/ 	.word	0x00000000
        /*10e0*/ 	.word	0x00000000
        /*10e4*/ 	.short	0x010a
        /*10e6*/ 	.byte	0xff
	.zero		1


	//   ....[0]....
        /*10e8*/ 	.word	0x00009440
        /*10ec*/ 	.word	0x00000000
        /*10f0*/ 	.word	0x00000000
        /*10f4*/ 	.short	0x010a
        /*10f6*/ 	.byte	0xff
	.zero		1


	//   ....[1]....
        /*10f8*/ 	.word	0x000094a0
        /*10fc*/ 	.word	0x00000000
        /*1100*/ 	.word	0x00000000
        /*1104*/ 	.short	0x010a
        /*1106*/ 	.byte	0xff
	.zero		1


	//   ....[2]....
        /*1108*/ 	.word	0x00009500
        /*110c*/ 	.word	0x00000000
        /*1110*/ 	.word	0x00000000
        /*1114*/ 	.short	0x010a
        /*1116*/ 	.byte	0xff
	.zero		1


	//   ....[3]....
        /*1118*/ 	.word	0x00009560
        /*111c*/ 	.word	0x00000000
        /*1120*/ 	.word	0x00000000
        /*1124*/ 	.short	0x010a
        /*1126*/ 	.byte	0xff
	.zero		1


	//   ....[4]....
        /*1128*/ 	.word	0x000095c0
        /*112c*/ 	.word	0x00000000
        /*1130*/ 	.word	0x00000000
        /*1134*/ 	.short	0x010a
        /*1136*/ 	.byte	0xff
	.zero		1


	//   ....[5]....
        /*1138*/ 	.word	0x00009620
        /*113c*/ 	.word	0x00000000
        /*1140*/ 	.word	0x00000000
        /*1144*/ 	.short	0x010a
        /*1146*/ 	.byte	0xff
	.zero		1


	//   ....[6]....
        /*1148*/ 	.word	0x00009680
        /*114c*/ 	.word	0x00000000
        /*1150*/ 	.word	0x00000000
        /*1154*/ 	.short	0x010a
        /*1156*/ 	.byte	0xff
	.zero		1


	//   ....[7]....
        /*1158*/ 	.word	0x000096e0
        /*115c*/ 	.word	0x00000000
        /*1160*/ 	.word	0x00000000
        /*1164*/ 	.short	0x010a
        /*1166*/ 	.byte	0xff
	.zero		1


	//   ....[8]....
        /*1168*/ 	.word	0x00009740
        /*116c*/ 	.word	0x00000000
        /*1170*/ 	.word	0x00000000
        /*1174*/ 	.short	0x010a
        /*1176*/ 	.byte	0xff
	.zero		1


	//   ....[9]....
        /*1178*/ 	.word	0x000097a0
        /*117c*/ 	.word	0x00000000
        /*1180*/ 	.word	0x00000000
        /*1184*/ 	.short	0x010a
        /*1186*/ 	.byte	0xff
	.zero		1


	//   ....[10]....
        /*1188*/ 	.word	0x00009800
        /*118c*/ 	.word	0x00000000
        /*1190*/ 	.word	0x00000000
        /*1194*/ 	.short	0x010a
        /*1196*/ 	.byte	0xff
	.zero		1


	//   ....[11]....
        /*1198*/ 	.word	0x00009860
        /*119c*/ 	.word	0x00000000
        /*11a0*/ 	.word	0x00000000
        /*11a4*/ 	.short	0x010a
        /*11a6*/ 	.byte	0xff
	.zero		1


	//   ....[12]....
        /*11a8*/ 	.word	0x000098c0
        /*11ac*/ 	.word	0x00000000
        /*11b0*/ 	.word	0x00000000
        /*11b4*/ 	.short	0x010a
        /*11b6*/ 	.byte	0xff
	.zero		1


	//   ....[13]....
        /*11b8*/ 	.word	0x00009920
        /*11bc*/ 	.word	0x00000000
        /*11c0*/ 	.word	0x00000000
        /*11c4*/ 	.short	0x010a
        /*11c6*/ 	.byte	0xff
	.zero		1


	//   ....[14]....
        /*11c8*/ 	.word	0x00009980
        /*11cc*/ 	.word	0x00000000
        /*11d0*/ 	.word	0x00000000
        /*11d4*/ 	.short	0x010a
        /*11d6*/ 	.byte	0xff
	.zero		1


	//   ....[15]....
        /*11d8*/ 	.word	0x000099e0
        /*11dc*/ 	.word	0x00000000
        /*11e0*/ 	.word	0x00000000
        /*11e4*/ 	.short	0x010a
        /*11e6*/ 	.byte	0xff
	.zero		1


	//   ....[16]....
        /*11e8*/ 	.word	0x00009a40
        /*11ec*/ 	.word	0x00000000
        /*11f0*/ 	.word	0x00000000
        /*11f4*/ 	.short	0x010a
        /*11f6*/ 	.byte	0xff
	.zero		1


	//   ....[17]....
        /*11f8*/ 	.word	0x00009aa0
        /*11fc*/ 	.word	0x00000000
        /*1200*/ 	.word	0x00000000
        /*1204*/ 	.short	0x010a
        /*1206*/ 	.byte	0xff
	.zero		1


	//   ....[18]....
        /*1208*/ 	.word	0x00009b00
        /*120c*/ 	.word	0x00000000
        /*1210*/ 	.word	0x00000000
        /*1214*/ 	.short	0x010a
        /*1216*/ 	.byte	0xff
	.zero		1


	//   ....[19]....
        /*1218*/ 	.word	0x00009b60
        /*121c*/ 	.word	0x00000000
        /*1220*/ 	.word	0x00000000
        /*1224*/ 	.short	0x010a
        /*1226*/ 	.byte	0xff
	.zero		1


	//   ....[20]....
        /*1228*/ 	.word	0x00009bc0
        /*122c*/ 	.word	0x00000000
        /*1230*/ 	.word	0x00000000
        /*1234*/ 	.short	0x010a
        /*1236*/ 	.byte	0xff
	.zero		1


	//   ....[21]....
        /*1238*/ 	.word	0x00009c20
        /*123c*/ 	.word	0x00000000
        /*1240*/ 	.word	0x00000000
        /*1244*/ 	.short	0x010a
        /*1246*/ 	.byte	0xff
	.zero		1


	//   ....[22]....
        /*1248*/ 	.word	0x00009c80
        /*124c*/ 	.word	0x00000000
        /*1250*/ 	.word	0x00000000
        /*1254*/ 	.short	0x010a
        /*1256*/ 	.byte	0xff
	.zero		1


	//   ....[23]....
        /*1258*/ 	.word	0x00009ce0
        /*125c*/ 	.word	0x00000000
        /*1260*/ 	.word	0x00000000
        /*1264*/ 	.short	0x010a
        /*1266*/ 	.byte	0xff
	.zero		1


	//   ....[24]....
        /*1268*/ 	.word	0x00009d40
        /*126c*/ 	.word	0x00000000
        /*1270*/ 	.word	0x00000000
        /*1274*/ 	.short	0x010a
        /*1276*/ 	.byte	0xff
	.zero		1


	//   ....[25]....
        /*1278*/ 	.word	0x00009da0
        /*127c*/ 	.word	0x00000000
        /*1280*/ 	.word	0x00000000
        /*1284*/ 	.short	0x010a
        /*1286*/ 	.byte	0xff
	.zero		1


	//   ....[26]....
        /*1288*/ 	.word	0x00009e00
        /*128c*/ 	.word	0x00000000
        /*1290*/ 	.word	0x00000000
        /*1294*/ 	.short	0x010a
        /*1296*/ 	.byte	0xff
	.zero		1


	//   ....[27]....
        /*1298*/ 	.word	0x00009e60
        /*129c*/ 	.word	0x00000000
        /*12a0*/ 	.word	0x00000000
        /*12a4*/ 	.short	0x010a
        /*12a6*/ 	.byte	0xff
	.zero		1


	//   ....[28]....
        /*12a8*/ 	.word	0x00009eb0
        /*12ac*/ 	.word	0x00000002
        /*12b0*/ 	.word	0x000003e0
        /*12b4*/ 	.short	0x010a
        /*12b6*/ 	.byte	0xff
	.zero		1


	//   ....[29]....
        /*12b8*/ 	.word	0x00009f10
        /*12bc*/ 	.word	0x00000002
        /*12c0*/ 	.word	0x00000390
        /*12c4*/ 	.short	0x010a
        /*12c6*/ 	.byte	0xff
	.zero		1


	//   ....[30]....
        /*12c8*/ 	.word	0x00009f60
        /*12cc*/ 	.word	0x00000002
        /*12d0*/ 	.word	0x00000380
        /*12d4*/ 	.short	0x010a
        /*12d6*/ 	.byte	0xff
	.zero		1


	//   ....[31]....
        /*12d8*/ 	.word	0x00009fc0
        /*12dc*/ 	.word	0x00000000
        /*12e0*/ 	.word	0x00000390
        /*12e4*/ 	.short	0x010a
        /*12e6*/ 	.byte	0xff
	.zero		1


	//   ....[32]....
        /*12e8*/ 	.word	0x0000a010
        /*12ec*/ 	.word	0x00000000
        /*12f0*/ 	.word	0x00000380
        /*12f4*/ 	.short	0x010a
        /*12f6*/ 	.byte	0xff
	.zero		1


	//   ....[33]....
        /*12f8*/ 	.word	0x0000a070
        /*12fc*/ 	.word	0x00000002
        /*1300*/ 	.word	0x000003c0
        /*1304*/ 	.short	0x010a
        /*1306*/ 	.byte	0xff
	.zero		1


	//   ....[34]....
        /*1308*/ 	.word	0x0000a0d0
        /*130c*/ 	.word	0x00000000
        /*1310*/ 	.word	0x00000000
        /*1314*/ 	.short	0x010a
        /*1316*/ 	.byte	0xff
	.zero		1


	//   ....[35]....
        /*1318*/ 	.word	0x0000a130
        /*131c*/ 	.word	0x00000000
        /*1320*/ 	.word	0x00000000
        /*1324*/ 	.short	0x010a
        /*1326*/ 	.byte	0xff
	.zero		1


	//   ....[36]....
        /*1328*/ 	.word	0x0000a190
        /*132c*/ 	.word	0x00000000
        /*1330*/ 	.word	0x00000000
        /*1334*/ 	.short	0x010a
        /*1336*/ 	.byte	0xff
	.zero		1


	//   ....[37]....
        /*1338*/ 	.word	0x0000a1f0
        /*133c*/ 	.word	0x00000000
        /*1340*/ 	.word	0x00000000
        /*1344*/ 	.short	0x010a
        /*1346*/ 	.byte	0xff
	.zero		1


	//   ....[38]....
        /*1348*/ 	.word	0x0000a250
        /*134c*/ 	.word	0x00000000
        /*1350*/ 	.word	0x00000000
        /*1354*/ 	.short	0x010a
        /*1356*/ 	.byte	0xff
	.zero		1


	//   ....[39]....
        /*1358*/ 	.word	0x0000a2a0
        /*135c*/ 	.word	0x00000008
        /*1360*/ 	.word	0x00000380
        /*1364*/ 	.short	0x010a
        /*1366*/ 	.byte	0xff
	.zero		1


	//   ....[40]....
        /*1368*/ 	.word	0x0000a300
        /*136c*/ 	.word	0x00000000
        /*1370*/ 	.word	0x00000378
        /*1374*/ 	.short	0x010a
        /*1376*/ 	.byte	0xff
	.zero		1


	//   ....[41]....
        /*1378*/ 	.word	0x0000a360
        /*137c*/ 	.word	0x00000000
        /*1380*/ 	.word	0x00000368
        /*1384*/ 	.short	0x010a
        /*1386*/ 	.byte	0xff
	.zero		1


	//   ....[42]....
        /*1388*/ 	.word	0x0000a3b0
        /*138c*/ 	.word	0x00000003
        /*1390*/ 	.word	0x00000380
        /*1394*/ 	.short	0x010a
        /*1396*/ 	.byte	0xff
	.zero		1


	//   ....[43]....
        /*1398*/ 	.word	0x0000a410
        /*139c*/ 	.word	0x00000000
        /*13a0*/ 	.word	0x00000360
        /*13a4*/ 	.short	0x010a
        /*13a6*/ 	.byte	0xff
	.zero		1


	//   ....[44]....
        /*13a8*/ 	.word	0x0000a460
        /*13ac*/ 	.word	0x00000016
        /*13b0*/ 	.word	0x000003a0
        /*13b4*/ 	.short	0x010a
        /*13b6*/ 	.byte	0xff
	.zero		1


	//----- nvinfo : EIATTR_NUM_MBARRIERS
	.align		4
.L_47:
        /*13b8*/ 	.byte	0x03, 0x38
        /*13ba*/ 	.short	0x0080


	//----- nvinfo : EIATTR_EXIT_INSTR_OFFSETS
	.align		4
        /*13bc*/ 	.byte	0x04, 0x1c
        /*13be*/ 	.short	(.L_49 - .L_48)


	//   ....[0]....
.L_48:
        /*13c0*/ 	.word	0x00004ae0


	//   ....[1]....
        /*13c4*/ 	.word	0x00004fd0


	//   ....[2]....
        /*13c8*/ 	.word	0x00005030


	//   ....[3]....
        /*13cc*/ 	.word	0x00005e50


	//   ....[4]....
        /*13d0*/ 	.word	0x00006b30


	//   ....[5]....
        /*13d4*/ 	.word	0x00006b70


	//   ....[6]....
        /*13d8*/ 	.word	0x00008960


	//----- nvinfo : EIATTR_MAX_THREADS
	.align		4
.L_49:
        /*13dc*/ 	.byte	0x04, 0x05
        /*13de*/ 	.short	(.L_51 - .L_50)
.L_50:
        /*13e0*/ 	.word	0x00000100
        /*13e4*/ 	.word	0x00000001
        /*13e8*/ 	.word	0x00000001


	//----- nvinfo : EIATTR_CRS_STACK_SIZE
	.align		4
.L_51:
        /*13ec*/ 	.byte	0x04, 0x1e
        /*13ee*/ 	.short	(.L_53 - .L_52)
.L_52:
        /*13f0*/ 	.word	0x00000000


	//----- nvinfo : EIATTR_CBANK_PARAM_SIZE
	.align		4
.L_53:
        /*13f4*/ 	.byte	0x03, 0x19
        /*13f6*/ 	.short	0x0800


	//----- nvinfo : EIATTR_PARAM_CBANK
	.align		4
        /*13f8*/ 	.byte	0x04, 0x0a
        /*13fa*/ 	.short	(.L_55 - .L_54)
	.align		4
.L_54:
        /*13fc*/ 	.word	index@(.nv.constant0._ZN7cutlass13device_kernelINS_4gemm6kernel13GemmUniversalIN4cute5tupleIJiiiiEEENS1_10collective13CollectiveMmaINS1_35MainloopSm100TmaUmmaWarpSpecializedILi54ELi2ELi4ENS5_IJNS4_1CILi2EEENSA_ILi1EEESC_EEEEENS5_IJNSA_ILi64EEESF_NSA_ILi32EEEEEENS_12float_e4m3_tENS5_IJlSC_lEEESI_SJ_NS4_8TiledMMAINS4_8MMA_AtomIJNS4_10MMA_TraitsINS4_19SM100_MMA_F8F6F4_SSEJSI_SI_fSF_SF_NS4_17integral_constantINS4_4UMMA5MajorELSQ_0EEESR_NSO_INSP_7ScaleInELSS_0EEEST_EEEEEENS4_6LayoutINS5_IJSC_SC_SC_EEENS5_IJNSA_ILi0EEESY_SY_EEEEENS5_IJNS4_10UnderscoreES11_S11_EEEEENS4_13SM90_TMA_LOADENS4_14ComposedLayoutINS4_7SwizzleILi1ELi4ELi3EEENS4_18smem_ptr_flag_bitsILi8EEENSW_INS5_IJNSA_ILi8EEESG_EEENS5_IJSG_SC_EEEEEEEvNS4_8identityENS4_23SM90_TMA_LOAD_MULTICASTES1E_vS1F_EENS_8epilogue10collective18CollectiveEpilogueINS1I_23Sm100TmaWarpSpecializedILi1ELi1ELi32ELb0ELb0EEEJSH_NS5_IJNSW_ISF_SC_EES1N_EEESI_SJ_SI_SJ_NS1I_6fusion15FusionCallbacksIS1M_NS1P_17LinearCombinationISI_fSI_fLNS_15FloatRoundStyleE2EEESH_S1O_JEEENS4_5SM1004TMEM4LOAD26SM100_TMEM_LOAD_16dp32b32xES14_NS15_INS16_ILi2ELi4ELi3EEES19_NSW_INS5_IJS1A_SF_EEENS5_IJSF_SC_EEEEEEENS4_39AutoVectorizingCopyWithAssumedAlignmentILi128EEENS4_14SM90_TMA_STOREES23_S25_S25_EEEvvEEEEvNT_6ParamsE)
        /*1400*/ 	.short	0x0380
        /*1402*/ 	.short	0x0800


	//----- nvinfo : EIATTR_SW_WAR
	.align		4
.L_55:
        /*1404*/ 	.byte	0x04, 0x36
        /*1406*/ 	.short	(.L_57 - .L_56)
.L_56:
        /*1408*/ 	.word	0x00000008
.L_57:


//--------------------- .nv.callgraph             --------------------------
	.section	.nv.callgraph,"",@"SHT_CUDA_CALLGRAPH"
	.align	4
	.sectionentsize	8
	.align		4
        /*0000*/ 	.word	0x00000000
	.align		4
        /*0004*/ 	.word	0xffffffff
	.align		4
        /*0008*/ 	.word	index@(_ZN7cutlass13device_kernelINS_4gemm6kernel13GemmUniversalIN4cute5tupleIJiiiiEEENS1_10collective13CollectiveMmaINS1_35MainloopSm100TmaUmmaWarpSpecializedILi54ELi2ELi4ENS5_IJNS4_1CILi2EEENSA_ILi1EEESC_EEEEENS5_IJNSA_ILi64EEESF_NSA_ILi32EEEEEENS_12float_e4m3_tENS5_IJlSC_lEEESI_SJ_NS4_8TiledMMAINS4_8MMA_AtomIJNS4_10MMA_TraitsINS4_19SM100_MMA_F8F6F4_SSEJSI_SI_fSF_SF_NS4_17integral_constantINS4_4UMMA5MajorELSQ_0EEESR_NSO_INSP_7ScaleInELSS_0EEEST_EEEEEENS4_6LayoutINS5_IJSC_SC_SC_EEENS5_IJNSA_ILi0EEESY_SY_EEEEENS5_IJNS4_10UnderscoreES11_S11_EEEEENS4_13SM90_TMA_LOADENS4_14ComposedLayoutINS4_7SwizzleILi1ELi4ELi3EEENS4_18smem_ptr_flag_bitsILi8EEENSW_INS5_IJNSA_ILi8EEESG_EEENS5_IJSG_SC_EEEEEEEvNS4_8identityENS4_23SM90_TMA_LOAD_MULTICASTES1E_vS1F_EENS_8epilogue10collective18CollectiveEpilogueINS1I_23Sm100TmaWarpSpecializedILi1ELi1ELi32ELb0ELb0EEEJSH_NS5_IJNSW_ISF_SC_EES1N_EEESI_SJ_SI_SJ_NS1I_6fusion15FusionCallbacksIS1M_NS1P_17LinearCombinationISI_fSI_fLNS_15FloatRoundStyleE2EEESH_S1O_JEEENS4_5SM1004TMEM4LOAD26SM100_TMEM_LOAD_16dp32b32xES14_NS15_INS16_ILi2ELi4ELi3EEES19_NSW_INS5_IJS1A_SF_EEENS5_IJSF_SC_EEEEEEENS4_39AutoVectorizingCopyWithAssumedAlignmentILi128EEENS4_14SM90_TMA_STOREES23_S25_S25_EEEvvEEEEvNT_6ParamsE)
	.align		4
        /*000c*/ 	.word	index@(__assertfail)
	.align		4
        /*0010*/ 	.word	0x00000000
	.align		4
        /*0014*/ 	.word	0xfffffffe
	.align		4
        /*0018*/ 	.word	0x00000000
	.align		4
        /*001c*/ 	.word	0xfffffffd
	.align		4
        /*0020*/ 	.word	0x00000000
	.align		4
        /*0024*/ 	.word	0xfffffffc


//--------------------- .nv.constant4             --------------------------
	.section	.nv.constant4,"a",@progbits
	.align	8
	.align		8
.nv.constant4:
        /*0000*/ 	.dword	__assertfail
	.align		8
        /*0008*/ 	.dword	__unnamed_1
	.align		8
        /*0010*/ 	.dword	__unnamed_2
	.align		8
        /*0018*/ 	.dword	_ZN40_INTERNAL_9cfcf73e_4_k_cu_fa333b63_291534cuda3std3__45__cpo5beginE
	.align		8
        /*0020*/ 	.dword	_ZN40_INTERNAL_9cfcf73e_4_k_cu_fa333b63_291534cuda3std3__45__cpo3endE
	.align		8
        /*0028*/ 	.dword	_ZN40_INTERNAL_9cfcf73e_4_k_cu_fa333b63_291534cuda3std3__45__cpo6cbeginE
	.align		8
        /*0030*/ 	.dword	_ZN40_INTERNAL_9cfcf73e_4_k_cu_fa333b63_291534cuda3std3__45__cpo4cendE
	.align		8
        /*0038*/ 	.dword	_ZN40_INTERNAL_9cfcf73e_4_k_cu_fa333b63_291534cuda3std3__442_GLOBAL__N__9cfcf73e_4_k_cu_fa333b63_291536ignoreE
	.align		8
        /*0040*/ 	.dword	_ZN40_INTERNAL_9cfcf73e_4_k_cu_fa333b63_291534cuda3std3__419piecewise_constructE
	.align		8
        /*0048*/ 	.dword	_ZN40_INTERNAL_9cfcf73e_4_k_cu_fa333b63_291534cuda3std3__48in_placeE
	.align		8
        /*0050*/ 	.dword	_ZN40_INTERNAL_9cfcf73e_4_k_cu_fa333b63_291534cuda3std6ranges3__45__cpo4swapE
	.align		8
        /*0058*/ 	.dword	_ZN40_INTERNAL_9cfcf73e_4_k_cu_fa333b63_291534cuda3std6ranges3__45__cpo9iter_moveE
	.align		8
        /*0060*/ 	.dword	_ZN40_INTERNAL_9cfcf73e_4_k_cu_fa333b63_291534cute7productE
	.align		8
        /*0068*/ 	.dword	_ZN40_INTERNAL_9cfcf73e_4_k_cu_fa333b63_291534cute1_E
	.align		8
        /*0070*/ 	.dword	$str$25
	.align		8
        /*0078*/ 	.dword	$str$26
	.align		8
        /*0080*/ 	.dword	$str$27
	.align		8
        /*0088*/ 	.dword	$str$28


//--------------------- .text._ZN7cutlass13device_kernelINS_4gemm6kernel13GemmUniversalIN4cute5tupleIJiiiiEEENS1_10collective13CollectiveMmaINS1_35MainloopSm100TmaUmmaWarpSpecializedILi54ELi2ELi4ENS5_IJNS4_1CILi2EEENSA_ILi1EEESC_EEEEENS5_IJNSA_ILi64EEESF_NSA_ILi32EEEEEENS_12float_e4m3_tENS5_IJlSC_lEEESI_SJ_NS4_8TiledMMAINS4_8MMA_AtomIJNS4_10MMA_TraitsINS4_19SM100_MMA_F8F6F4_SSEJSI_SI_fSF_SF_NS4_17integral_constantINS4_4UMMA5MajorELSQ_0EEESR_NSO_INSP_7ScaleInELSS_0EEEST_EEEEEENS4_6LayoutINS5_IJSC_SC_SC_EEENS5_IJNSA_ILi0EEESY_SY_EEEEENS5_IJNS4_10UnderscoreES11_S11_EEEEENS4_13SM90_TMA_LOADENS4_14ComposedLayoutINS4_7SwizzleILi1ELi4ELi3EEENS4_18smem_ptr_flag_bitsILi8EEENSW_INS5_IJNSA_ILi8EEESG_EEENS5_IJSG_SC_EEEEEEEvNS4_8identityENS4_23SM90_TMA_LOAD_MULTICASTES1E_vS1F_EENS_8epilogue10collective18CollectiveEpilogueINS1I_23Sm100TmaWarpSpecializedILi1ELi1ELi32ELb0ELb0EEEJSH_NS5_IJNSW_ISF_SC_EES1N_EEESI_SJ_SI_SJ_NS1I_6fusion15FusionCallbacksIS1M_NS1P_17LinearCombinationISI_fSI_fLNS_15FloatRoundStyleE2EEESH_S1O_JEEENS4_5SM1004TMEM4LOAD26SM100_TMEM_LOAD_16dp32b32xES14_NS15_INS16_ILi2ELi4ELi3EEES19_NSW_INS5_IJS1A_SF_EEENS5_IJSF_SC_EEEEEEENS4_39AutoVectorizingCopyWithAssumedAlignmentILi128EEENS4_14SM90_TMA_STOREES23_S25_S25_EEEvvEEEEvNT_6ParamsE --------------------------
	.section	.text._ZN7cutlass13device_kernelINS_4gemm6kernel13GemmUniversalIN4cute5tupleIJiiiiEEENS1_10collective13CollectiveMmaINS1_35MainloopSm100TmaUmmaWarpSpecializedILi54ELi2ELi4ENS5_IJNS4_1CILi2EEENSA_ILi1EEESC_EEEEENS5_IJNSA_ILi64EEESF_NSA_ILi32EEEEEENS_12float_e4m3_tENS5_IJlSC_lEEESI_SJ_NS4_8TiledMMAINS4_8MMA_AtomIJNS4_10MMA_TraitsINS4_19SM100_MMA_F8F6F4_SSEJSI_SI_fSF_SF_NS4_17integral_constantINS4_4UMMA5MajorELSQ_0EEESR_NSO_INSP_7ScaleInELSS_0EEEST_EEEEEENS4_6LayoutINS5_IJSC_SC_SC_EEENS5_IJNSA_ILi0EEESY_SY_EEEEENS5_IJNS4_10UnderscoreES11_S11_EEEEENS4_13SM90_TMA_LOADENS4_14ComposedLayoutINS4_7SwizzleILi1ELi4ELi3EEENS4_18smem_ptr_flag_bitsILi8EEENSW_INS5_IJNSA_ILi8EEESG_EEENS5_IJSG_SC_EEEEEEEvNS4_8identityENS4_23SM90_TMA_LOAD_MULTICASTES1E_vS1F_EENS_8epilogue10collective18CollectiveEpilogueINS1I_23Sm100TmaWarpSpecializedILi1ELi1ELi32ELb0ELb0EEEJSH_NS5_IJNSW_ISF_SC_EES1N_EEESI_SJ_SI_SJ_NS1I_6fusion15FusionCallbacksIS1M_NS1P_17LinearCombinationISI_fSI_fLNS_15FloatRoundStyleE2EEESH_S1O_JEEENS4_5SM1004TMEM4LOAD26SM100_TMEM_LOAD_16dp32b32xES14_NS15_INS16_ILi2ELi4ELi3EEES19_NSW_INS5_IJS1A_SF_EEENS5_IJSF_SC_EEEEEEENS4_39AutoVectorizingCopyWithAssumedAlignmentILi128EEENS4_14SM90_TMA_STOREES23_S25_S25_EEEvvEEEEvNT_6ParamsE,"ax",@progbits
	.align	128
.text._ZN7cutlass13device_kernelINS_4gemm6kernel13GemmUniversalIN4cute5tupleIJiiiiEEENS1_10collective13CollectiveMmaINS1_35MainloopSm100TmaUmmaWarpSpecializedILi54ELi2ELi4ENS5_IJNS4_1CILi2EEENSA_ILi1EEESC_EEEEENS5_IJNSA_ILi64EEESF_NSA_ILi32EEEEEENS_12float_e4m3_tENS5_IJlSC_lEEESI_SJ_NS4_8TiledMMAINS4_8MMA_AtomIJNS4_10MMA_TraitsINS4_19SM100_MMA_F8F6F4_SSEJSI_SI_fSF_SF_NS4_17integral_constantINS4_4UMMA5MajorELSQ_0EEESR_NSO_INSP_7ScaleInELSS_0EEEST_EEEEEENS4_6LayoutINS5_IJSC_SC_SC_EEENS5_IJNSA_ILi0EEESY_SY_EEEEENS5_IJNS4_10UnderscoreES11_S11_EEEEENS4_13SM90_TMA_LOADENS4_14ComposedLayoutINS4_7SwizzleILi1ELi4ELi3EEENS4_18smem_ptr_flag_bitsILi8EEENSW_INS5_IJNSA_ILi8EEESG_EEENS5_IJSG_SC_EEEEEEEvNS4_8identityENS4_23SM90_TMA_LOAD_MULTICASTES1E_vS1F_EENS_8epilogue10collective18CollectiveEpilogueINS1I_23Sm100TmaWarpSpecializedILi1ELi1ELi32ELb0ELb0EEEJSH_NS5_IJNSW_ISF_SC_EES1N_EEESI_SJ_SI_SJ_NS1I_6fusion15FusionCallbacksIS1M_NS1P_17LinearCombinationISI_fSI_fLNS_15FloatRoundStyleE2EEESH_S1O_JEEENS4_5SM1004TMEM4LOAD26SM100_TMEM_LOAD_16dp32b32xES14_NS15_INS16_ILi2ELi4ELi3EEES19_NSW_INS5_IJS1A_SF_EEENS5_IJSF_SC_EEEEEEENS4_39AutoVectorizingCopyWithAssumedAlignmentILi128EEENS4_14SM90_TMA_STOREES23_S25_S25_EEEvvEEEEvNT_6ParamsE:
        .type           _ZN7cutlass13device_kernelINS_4gemm6kernel13GemmUniversalIN4cute5tupleIJiiiiEEENS1_10collective13CollectiveMmaINS1_35MainloopSm100TmaUmmaWarpSpecializedILi54ELi2ELi4ENS5_IJNS4_1CILi2EEENSA_ILi1EEESC_EEEEENS5_IJNSA_ILi64EEESF_NSA_ILi32EEEEEENS_12float_e4m3_tENS5_IJlSC_lEEESI_SJ_NS4_8TiledMMAINS4_8MMA_AtomIJNS4_10MMA_TraitsINS4_19SM100_MMA_F8F6F4_SSEJSI_SI_fSF_SF_NS4_17integral_constantINS4_4UMMA5MajorELSQ_0EEESR_NSO_INSP_7ScaleInELSS_0EEEST_EEEEEENS4_6LayoutINS5_IJSC_SC_SC_EEENS5_IJNSA_ILi0EEESY_SY_EEEEENS5_IJNS4_10UnderscoreES11_S11_EEEEENS4_13SM90_TMA_LOADENS4_14ComposedLayoutINS4_7SwizzleILi1ELi4ELi3EEENS4_18smem_ptr_flag_bitsILi8EEENSW_INS5_IJNSA_ILi8EEESG_EEENS5_IJSG_SC_EEEEEEEvNS4_8identityENS4_23SM90_TMA_LOAD_MULTICASTES1E_vS1F_EENS_8epilogue10collective18CollectiveEpilogueINS1I_23Sm100TmaWarpSpecializedILi1ELi1ELi32ELb0ELb0EEEJSH_NS5_IJNSW_ISF_SC_EES1N_EEESI_SJ_SI_SJ_NS1I_6fusion15FusionCallbacksIS1M_NS1P_17LinearCombinationISI_fSI_fLNS_15FloatRoundStyleE2EEESH_S1O_JEEENS4_5SM1004TMEM4LOAD26SM100_TMEM_LOAD_16dp32b32xES14_NS15_INS16_ILi2ELi4ELi3EEES19_NSW_INS5_IJS1A_SF_EEENS5_IJSF_SC_EEEEEEENS4_39AutoVectorizingCopyWithAssumedAlignmentILi128EEENS4_14SM90_TMA_STOREES23_S25_S25_EEEvvEEEEvNT_6ParamsE,@function
        .size           _ZN7cutlass13device_kernelINS_4gemm6kernel13GemmUniversalIN4cute5tupleIJiiiiEEENS1_10collective13CollectiveMmaINS1_35MainloopSm100TmaUmmaWarpSpecializedILi54ELi2ELi4ENS5_IJNS4_1CILi2EEENSA_ILi1EEESC_EEEEENS5_IJNSA_ILi64EEESF_NSA_ILi32EEEEEENS_12float_e4m3_tENS5_IJlSC_lEEESI_SJ_NS4_8TiledMMAINS4_8MMA_AtomIJNS4_10MMA_TraitsINS4_19SM100_MMA_F8F6F4_SSEJSI_SI_fSF_SF_NS4_17integral_constantINS4_4UMMA5MajorELSQ_0EEESR_NSO_INSP_7ScaleInELSS_0EEEST_EEEEEENS4_6LayoutINS5_IJSC_SC_SC_EEENS5_IJNSA_ILi0EEESY_SY_EEEEENS5_IJNS4_10UnderscoreES11_S11_EEEEENS4_13SM90_TMA_LOADENS4_14ComposedLayoutINS4_7SwizzleILi1ELi4ELi3EEENS4_18smem_ptr_flag_bitsILi8EEENSW_INS5_IJNSA_ILi8EEESG_EEENS5_IJSG_SC_EEEEEEEvNS4_8identityENS4_23SM90_TMA_LOAD_MULTICASTES1E_vS1F_EENS_8epilogue10collective18CollectiveEpilogueINS1I_23Sm100TmaWarpSpecializedILi1ELi1ELi32ELb0ELb0EEEJSH_NS5_IJNSW_ISF_SC_EES1N_EEESI_SJ_SI_SJ_NS1I_6fusion15FusionCallbacksIS1M_NS1P_17LinearCombinationISI_fSI_fLNS_15FloatRoundStyleE2EEESH_S1O_JEEENS4_5SM1004TMEM4LOAD26SM100_TMEM_LOAD_16dp32b32xES14_NS15_INS16_ILi2ELi4ELi3EEES19_NSW_INS5_IJS1A_SF_EEENS5_IJSF_SC_EEEEEEENS4_39AutoVectorizingCopyWithAssumedAlignmentILi128EEENS4_14SM90_TMA_STOREES23_S25_S25_EEEvvEEEEvNT_6ParamsE,(.L_x_286 - _ZN7cutlass13device_kernelINS_4gemm6kernel13GemmUniversalIN4cute5tupleIJiiiiEEENS1_10collective13CollectiveMmaINS1_35MainloopSm100TmaUmmaWarpSpecializedILi54ELi2ELi4ENS5_IJNS4_1CILi2EEENSA_ILi1EEESC_EEEEENS5_IJNSA_ILi64EEESF_NSA_ILi32EEEEEENS_12float_e4m3_tENS5_IJlSC_lEEESI_SJ_NS4_8TiledMMAINS4_8MMA_AtomIJNS4_10MMA_TraitsINS4_19SM100_MMA_F8F6F4_SSEJSI_SI_fSF_SF_NS4_17integral_constantINS4_4UMMA5MajorELSQ_0EEESR_NSO_INSP_7ScaleInELSS_0EEEST_EEEEEENS4_6LayoutINS5_IJSC_SC_SC_EEENS5_IJNSA_ILi0EEESY_SY_EEEEENS5_IJNS4_10UnderscoreES11_S11_EEEEENS4_13SM90_TMA_LOADENS4_14ComposedLayoutINS4_7SwizzleILi1ELi4ELi3EEENS4_18smem_ptr_flag_bitsILi8EEENSW_INS5_IJNSA_ILi8EEESG_EEENS5_IJSG_SC_EEEEEEEvNS4_8identityENS4_23SM90_TMA_LOAD_MULTICASTES1E_vS1F_EENS_8epilogue10collective18CollectiveEpilogueINS1I_23Sm100TmaWarpSpecializedILi1ELi1ELi32ELb0ELb0EEEJSH_NS5_IJNSW_ISF_SC_EES1N_EEESI_SJ_SI_SJ_NS1I_6fusion15FusionCallbacksIS1M_NS1P_17LinearCombinationISI_fSI_fLNS_15FloatRoundStyleE2EEESH_S1O_JEEENS4_5SM1004TMEM4LOAD26SM100_TMEM_LOAD_16dp32b32xES14_NS15_INS16_ILi2ELi4ELi3EEES19_NSW_INS5_IJS1A_SF_EEENS5_IJSF_SC_EEEEEEENS4_39AutoVectorizingCopyWithAssumedAlignmentILi128EEENS4_14SM90_TMA_STOREES23_S25_S25_EEEvvEEEEvNT_6ParamsE)
        .other          _ZN7cutlass13device_kernelINS_4gemm6kernel13GemmUniversalIN4cute5tupleIJiiiiEEENS1_10collective13CollectiveMmaINS1_35MainloopSm100TmaUmmaWarpSpecializedILi54ELi2ELi4ENS5_IJNS4_1CILi2EEENSA_ILi1EEESC_EEEEENS5_IJNSA_ILi64EEESF_NSA_ILi32EEEEEENS_12float_e4m3_tENS5_IJlSC_lEEESI_SJ_NS4_8TiledMMAINS4_8MMA_AtomIJNS4_10MMA_TraitsINS4_19SM100_MMA_F8F6F4_SSEJSI_SI_fSF_SF_NS4_17integral_constantINS4_4UMMA5MajorELSQ_0EEESR_NSO_INSP_7ScaleInELSS_0EEEST_EEEEEENS4_6LayoutINS5_IJSC_SC_SC_EEENS5_IJNSA_ILi0EEESY_SY_EEEEENS5_IJNS4_10UnderscoreES11_S11_EEEEENS4_13SM90_TMA_LOADENS4_14ComposedLayoutINS4_7SwizzleILi1ELi4ELi3EEENS4_18smem_ptr_flag_bitsILi8EEENSW_INS5_IJNSA_ILi8EEESG_EEENS5_IJSG_SC_EEEEEEEvNS4_8identityENS4_23SM90_TMA_LOAD_MULTICASTES1E_vS1F_EENS_8epilogue10collective18CollectiveEpilogueINS1I_23Sm100TmaWarpSpecializedILi1ELi1ELi32ELb0ELb0EEEJSH_NS5_IJNSW_ISF_SC_EES1N_EEESI_SJ_SI_SJ_NS1I_6fusion15FusionCallbacksIS1M_NS1P_17LinearCombinationISI_fSI_fLNS_15FloatRoundStyleE2EEESH_S1O_JEEENS4_5SM1004TMEM4LOAD26SM100_TMEM_LOAD_16dp32b32xES14_NS15_INS16_ILi2ELi4ELi3EEES19_NSW_INS5_IJS1A_SF_EEENS5_IJSF_SC_EEEEEEENS4_39AutoVectorizingCopyWithAssumedAlignmentILi128EEENS4_14SM90_TMA_STOREES23_S25_S25_EEEvvEEEEvNT_6ParamsE,@"STO_CUDA_ENTRY STV_DEFAULT"
_ZN7cutlass13device_kernelINS_4gemm6kernel13GemmUniversalIN4cute5tupleIJiiiiEEENS1_10collective13CollectiveMmaINS1_35MainloopSm100TmaUmmaWarpSpecializedILi54ELi2ELi4ENS5_IJNS4_1CILi2EEENSA_ILi1EEESC_EEEEENS5_IJNSA_ILi64EEESF_NSA_ILi32EEEEEENS_12float_e4m3_tENS5_IJlSC_lEEESI_SJ_NS4_8TiledMMAINS4_8MMA_AtomIJNS4_10MMA_TraitsINS4_19SM100_MMA_F8F6F4_SSEJSI_SI_fSF_SF_NS4_17integral_constantINS4_4UMMA5MajorELSQ_0EEESR_NSO_INSP_7ScaleInELSS_0EEEST_EEEEEENS4_6LayoutINS5_IJSC_SC_SC_EEENS5_IJNSA_ILi0EEESY_SY_EEEEENS5_IJNS4_10UnderscoreES11_S11_EEEEENS4_13SM90_TMA_LOADENS4_14ComposedLayoutINS4_7SwizzleILi1ELi4ELi3EEENS4_18smem_ptr_flag_bitsILi8EEENSW_INS5_IJNSA_ILi8EEESG_EEENS5_IJSG_SC_EEEEEEEvNS4_8identityENS4_23SM90_TMA_LOAD_MULTICASTES1E_vS1F_EENS_8epilogue10collective18CollectiveEpilogueINS1I_23Sm100TmaWarpSpecializedILi1ELi1ELi32ELb0ELb0EEEJSH_NS5_IJNSW_ISF_SC_EES1N_EEESI_SJ_SI_SJ_NS1I_6fusion15FusionCallbacksIS1M_NS1P_17LinearCombinationISI_fSI_fLNS_15FloatRoundStyleE2EEESH_S1O_JEEENS4_5SM1004TMEM4LOAD26SM100_TMEM_LOAD_16dp32b32xES14_NS15_INS16_ILi2ELi4ELi3EEES19_NSW_INS5_IJS1A_SF_EEENS5_IJSF_SC_EEEEEEENS4_39AutoVectorizingCopyWithAssumedAlignmentILi128EEENS4_14SM90_TMA_STOREES23_S25_S25_EEEvvEEEEvNT_6ParamsE:
[----:B------:R-:W1:Y:S01]  /*0000*/  LDC R1, c[0x0][0x37c] ;  /* 0x0000df00ff017b82 */ /* 0x000e620000000800 */
[----:B------:R-:W2:Y:S01]  /*0010*/  S2R R76, SR_TID.X ;  /* 0x00000000004c7919 */ /* 0x000ea20000002100 */
[----:B------:R-:W3:Y:S01]  /*0020*/  LDCU.64 UR8, c[0x0][0x890] ;  /* 0x00011200ff0877ac */ /* 0x000ee20008000a00 */
[----:B------:R-:W-:Y:S02]  /*0030*/  PRMT R79, RZ, 0x7610, R79 ;  /* 0x00007610ff4f7816 */ /* 0x000fe4000000004f */
[----:B------:R-:W-:Y:S01]  /*0040*/  ELECT P3, URZ, PT ;  /* 0x0000000000ff782f */ /* 0x000fe20003860000 */
[----:B---3--:R-:W-:-:S04]  /*0050*/  UISETP.NE.U32.AND UP0, UPT, UR8, URZ, UPT ;  /* 0x000000ff0800728c */ /* 0x008fc8000bf05070 */
[----:B------:R-:W-:Y:S01]  /*0060*/  UISETP.NE.AND.EX UP0, UPT, UR9, URZ, UPT, UP0 ;  /* 0x000000ff0900728c */ /* 0x000fe2000bf05300 */
[----:B--2---:R-:W-:-:S05]  /*0070*/  SHF.R.U32.HI R80, RZ, 0x5, R76 ;  /* 0x00000005ff507819 */ /* 0x004fca000001164c */
[----:B------:R-:W2:Y:S02]  /*0080*/  SHFL.IDX PT, R0, R80, RZ, 0x1f ;  /* 0x00001fff50007589 */ /* 0x000ea400000e0000 */
[----:B--2---:R-:W-:Y:S01]  /*0090*/  R2UR UR18, R0 ;  /* 0x00000000001272ca */ /* 0x004fe200000e0000 */
[----:B-1----:R-:W-:-:S14]  /*00a0*/  BRA.U UP0, `(.L_x_0) ;  /* 0x0000000100307547 */ /* 0x002fdc000b800000 */
[----:B------:R-:W1:Y:S02]  /*00b0*/  LDCU.64 UR4, c[0x0][0x888] ;  /* 0x00011100ff0477ac */ /* 0x000e640008000a00 */
[----:B-1----:R-:W-:-:S04]  /*00c0*/  UISETP.NE.U32.AND UP0, UPT, UR4, URZ, UPT ;  /* 0x000000ff0400728c */ /* 0x002fc8000bf05070 */
[----:B------:R-:W-:-:S09]  /*00d0*/  UISETP.NE.AND.EX UP0, UPT, UR5, URZ, UPT, UP0 ;  /* 0x000000ff0500728c */ /* 0x000fd2000bf05300 */
[----:B------:R-:W-:Y:S05]  /*00e0*/  BRA.U !UP0, `(.L_x_1) ;  /* 0x0000000108147547 */ /* 0x000fea000b800000 */
[----:B------:R-:W1:Y:S01]  /*00f0*/  LDC.64 R2, c[0x0][0x888] ;  /* 0x00022200ff027b82 */ /* 0x000e620000000a00 */
[----:B------:R-:W1:Y:S02]  /*0100*/  LDCU.64 UR4, c[0x0][0x358] ;  /* 0x00006b00ff0477ac */ /* 0x000e640008000a00 */
[----:B-1----:R1:W5:Y:S01]  /*0110*/  LDG.E R39, desc[UR4][R2.64] ;  /* 0x0000000402277981 */ /* 0x002362000c1e1900 */
[----:B------:R-:W-:Y:S01]  /*0120*/  HFMA2 R79, -RZ, RZ, 0, 5.9604644775390625e-08 ;  /* 0x00000001ff4f7431 */ /* 0x000fe200000001ff */
[----:B------:R-:W-:Y:S05]  /*0130*/  BRA `(.L_x_0) ;  /* 0x00000000000c7947 */ /* 0x000fea0003800000 */
.L_x_1:
[----:B------:R-:W1:Y:S01]  /*0140*/  LDCU UR4, c[0x0][0x880] ;  /* 0x00011000ff0477ac */ /* 0x000e620008000800 */
[----:B------:R-:W-:Y:S01]  /*0150*/  HFMA2 R79, -RZ, RZ, 0, 5.9604644775390625e-08 ;  /* 0x00000001ff4f7431 */ /* 0x000fe200000001ff */
[----:B-1----:R-:W-:-:S07]  /*0160*/  MOV R39, UR4 ;  /* 0x0000000400277c02 */ /* 0x002fce0008000f00 */
.L_x_0:
[----:B------:R-:W2:Y:S02]  /*0170*/  LDCU.64 UR4, c[0x0][0x8b0] ;  /* 0x00011600ff0477ac */ /* 0x000ea40008000a00 */
[----:B--2---:R-:W-:-:S04]  /*0180*/  UISETP.NE.U32.AND UP0, UPT, UR4, URZ, UPT ;  /* 0x000000ff0400728c */ /* 0x004fc8000bf05070 */
[----:B------:R-:W-:-:S09]  /*0190*/  UISETP.NE.AND.EX UP0, UPT, UR5, URZ, UPT, UP0 ;  /* 0x000000ff0500728c */ /* 0x000fd2000bf05300 */
[----:B------:R-:W-:Y:S05]  /*01a0*/  BRA.U UP0, `(.L_x_2) ;  /* 0x0000000100287547 */ /* 0x000fea000b800000 */
[----:B------:R-:W2:Y:S02]  /*01b0*/  LDCU.64 UR4, c[0x0][0x8a8] ;  /* 0x00011500ff0477ac */ /* 0x000ea40008000a00 */
[----:B--2---:R-:W-:-:S04]  /*01c0*/  UISETP.NE.U32.AND UP0, UPT, UR4, URZ, UPT ;  /* 0x000000ff0400728c */ /* 0x004fc8000bf05070 */
[----:B------:R-:W-:-:S09]  /*01d0*/  UISETP.NE.AND.EX UP0, UPT, UR5, URZ, UPT, UP0 ;  /* 0x000000ff0500728c */ /* 0x000fd2000bf05300 */
[----:B------:R-:W-:Y:S05]  /*01e0*/  BRA.U !UP0, `(.L_x_3) ;  /* 0x0000000108107547 */ /* 0x000fea000b800000 */
[----:B-1----:R-:W1:Y:S01]  /*01f0*/  LDC.64 R2, c[0x0][0x8a8] ;  /* 0x00022a00ff027b82 */ /* 0x002e620000000a00 */
[----:B------:R-:W1:Y:S02]  /*0200*/  LDCU.64 UR4, c[0x0][0x358] ;  /* 0x00006b00ff0477ac */ /* 0x000e640008000a00 */
[----:B-1----:R2:W5:Y:S01]  /*0210*/  LDG.E R38, desc[UR4][R2.64] ;  /* 0x0000000402267981 */ /* 0x002562000c1e1900 */
[----:B------:R-:W-:Y:S05]  /*0220*/  BRA `(.L_x_2) ;  /* 0x0000000000087947 */ /* 0x000fea0003800000 */
.L_x_3:
[----:B------:R-:W2:Y:S02]  /*0230*/  LDCU UR4, c[0x0][0x8a0] ;  /* 0x00011400ff0477ac */ /* 0x000ea40008000800 */
[----:B--2---:R-:W-:Y:S02]  /*0240*/  MOV R38, UR4 ;  /* 0x0000000400267c02 */ /* 0x004fe40008000f00 */
.L_x_2:
[----:B------:R-:W-:Y:S01]  /*0250*/  IMAD.U32 R0, RZ, RZ, UR18 ;  /* 0x00000012ff007e24 */ /* 0x000fe2000f8e00ff */
[----:B------:R-:W-:Y:S04]  /*0260*/  BSSY.RECONVERGENT B0, `(.L_x_4) ;  /* 0x000000c000007945 */ /* 0x000fe80003800200 */
[C---:B------:R-:W-:Y:S02]  /*0270*/  ISETP.NE.OR P1, PT, R0.reuse, 0x1, !P3 ;  /* 0x000000010000780c */ /* 0x040fe40005f25670 */
[----:B------:R-:W-:-:S11]  /*0280*/  ISETP.NE.OR P0, PT, R0, 0x3, !P3 ;  /* 0x000000030000780c */ /* 0x000fd60005f05670 */
[----:B------:R-:W-:Y:S05]  /*0290*/  @P1 BRA `(.L_x_5) ;  /* 0x0000000000201947 */ /* 0x000fea0003800000 */
[----:B------:R-:W3:Y:S02]  /*02a0*/  LDCU.64 UR4, c[0x0][0x348] ;  /* 0x00006900ff0477ac */ /* 0x000ee40008000a00 */
[----:B---3--:R-:W-:Y:S02]  /*02b0*/  UIADD3 UR6, UP1, UPT, UR4, 0x80, URZ ;  /* 0x0000008004067890 */ /* 0x008fe4000ff3e0ff */
[----:B------:R-:W-:Y:S02]  /*02c0*/  UIADD3 UR4, UP0, UPT, UR4, 0x180, URZ ;  /* 0x0000018004047890 */ /* 0x000fe4000ff1e0ff */
[----:B------:R-:W-:Y:S02]  /*02d0*/  UIADD3.X UR7, UPT, UPT, URZ, UR5, URZ, UP1, !UPT ;  /* 0x00000005ff077290 */ /* 0x000fe40008ffe4ff */
[----:B------:R-:W-:-:S07]  /*02e0*/  UIADD3.X UR5, UPT, UPT, URZ, UR5, URZ, UP0, !UPT ;  /* 0x00000005ff057290 */ /* 0x000fce00087fe4ff */
[----:B------:R3:W-:Y:S02]  /*02f0*/  UTMACCTL.PF [UR6] ;  /* 0x00000000060079b9 */ /* 0x0007e40008040000 */
[----:B------:R3:W-:Y:S02]  /*0300*/  UTMACCTL.PF [UR4] ;  /* 0x00000000040079b9 */ /* 0x0007e40008040000 */
[----:B---3--:R-:W-:Y:S01]  /*0310*/  NOP ;  /* 0x0000000000007918 */ /* 0x008fe20000000000 */
.L_x_5:
[----:B------:R-:W-:Y:S05]  /*0320*/  BSYNC.RECONVERGENT B0 ;  /* 0x0000000000007941 */ /* 0x000fea0003800200 */
.L_x_4:
[----:B------:R-:W-:Y:S04]  /*0330*/  BSSY.RECONVERGENT B0, `(.L_x_6) ;  /* 0x000000a000007945 */ /* 0x000fe80003800200 */
        /* <DEDUP_REMOVED lines=9> */
.L_x_7:
[----:B------:R-:W-:Y:S05]  /*03d0*/  BSYNC.RECONVERGENT B0 ;  /* 0x0000000000007941 */ /* 0x000fea0003800200 */
.L_x_6:
[----:B------:R-:W3:Y:S01]  /*03e0*/  LDCU.64 UR4, c[0x0][0x888] ;  /* 0x00011100ff0477ac */ /* 0x000ee20008000a00 */
[----:B------:R-:W-:Y:S02]  /*03f0*/  UISETP.EQ.U32.AND UP2, UPT, UR8, URZ, UPT ;  /* 0x000000ff0800728c */ /* 0x000fe4000bf42070 */
[----:B------:R-:W-:Y:S02]  /*0400*/  UPLOP3.LUT UP3, UPT, UPT, UPT, UPT, 0x80, 0x8 ;  /* 0x000000000008789c */ /* 0x000fe40003f6f070 */
[----:B---3--:R-:W-:-:S04]  /*0410*/  UISETP.NE.U32.AND UP0, UPT, UR4, URZ, UPT ;  /* 0x000000ff0400728c */ /* 0x008fc8000bf05070 */
[----:B------:R-:W-:-:S04]  /*0420*/  UISETP.NE.AND.EX UP1, UPT, UR5, URZ, UPT, UP0 ;  /* 0x000000ff0500728c */ /* 0x000fc8000bf25300 */
[----:B------:R-:W-:-:S04]  /*0430*/  UISETP.EQ.OR.EX UP4, UPT, UR9, URZ, !UP1, UP2 ;  /* 0x000000ff0900728c */ /* 0x000fc8000cf82720 */
[----:B------:R-:W-:-:S05]  /*0440*/  UP2UR UR61, UPR, URZ, 0x10 ;  /* 0x00000010ff3d7883 */ /* 0x000fca0008000000 */
[----:B------:R-:W-:Y:S07]  /*0450*/  BRA.U !UP4, `(.L_x_8) ;  /* 0x000000010c207547 */ /* 0x000fee000b800000 */
[----:B------:R-:W-:Y:S01]  /*0460*/  UISETP.NE.U32.AND UP2, UPT, UR8, URZ, UPT ;  /* 0x000000ff0800728c */ /* 0x000fe2000bf45070 */
[----:B-----5:R-:W-:Y:S01]  /*0470*/  FSETP.NEU.AND P0, PT, R39, RZ, PT ;  /* 0x000000ff2700720b */ /* 0x020fe20003f0d000 */
[----:B------:R-:W-:Y:S02]  /*0480*/  USEL UR4, URZ, 0xffffffff, UP1 ;  /* 0xffffffffff047887 */ /* 0x000fe40008800000 */
[----:B------:R-:W-:-:S10]  /*0490*/  UISETP.NE.AND.EX UP2, UPT, UR9, URZ, UPT, UP2 ;  /* 0x000000ff0900728c */ /* 0x000fd4000bf45320 */
[----:B------:R-:W-:Y:S01]  /*04a0*/  VOTEU.ANY UP0, P0 ;  /* 0x0000000000ff7886 */ /* 0x000fe20000000100 */
[----:B------:R-:W-:-:S04]  /*04b0*/  @!UP2 USEL UR4, URZ, 0xffffffff, UP0 ;  /* 0xffffffffff04a887 */ /* 0x000fc80008000000 */
[----:B------:R-:W-:-:S04]  /*04c0*/  ULOP3.LUT UR4, UR4, 0x1, URZ, 0xc0, !UPT ;  /* 0x0000000104047892 */ /* 0x000fc8000f8ec0ff */
[----:B------:R-:W-:-:S11]  /*04d0*/  UISETP.NE.U32.AND UP3, UPT, UR4, 0x1, UPT ;  /* 0x000000010400788c */ /* 0x000fd6000bf65070 */
.L_x_8:
[----:B-12---:R-:W1:Y:S02]  /*04e0*/  SHFL.IDX PT, R2, R80, RZ, 0x1f ;  /* 0x00001fff50027589 */ /* 0x006e6400000e0000 */
[----:B-1----:R-:W-:-:S13]  /*04f0*/  ISETP.NE.AND P0, PT, R2, RZ, PT ;  /* 0x000000ff0200720c */ /* 0x002fda0003f05270 */
[----:B------:R-:W-:Y:S05]  /*0500*/  @P0 BRA `(.L_x_9) ;  /* 0x0000000400f40947 */ /* 0x000fea0003800000 */
[----:B------:R-:W-:Y:S01]  /*0510*/  ELECT P0, URZ, PT ;  /* 0x0000000000ff782f */ /* 0x000fe20003800000 */
[----:B------:R-:W-:-:S12]  /*0520*/  BSSY.RECONVERGENT B0, `(.L_x_9) ;  /* 0x000007b000007945 */ /* 0x000fd80003800200 */
[----:B------:R-:W-:Y:S05]  /*0530*/  @!P0 BRA `(.L_x_10) ;  /* 0x0000000400e48947 */ /* 0x000fea0003800000 */
[----:B------:R-:W1:Y:S01]  /*0540*/  S2UR UR4, SR_CgaCtaId ;  /* 0x00000000000479c3 */ /* 0x000e620000008800 */
[----:B------:R-:W-:Y:S01]  /*0550*/  UMOV UR5, 0x400 ;  /* 0x0000040000057882 */ /* 0x000fe20000000000 */
[----:B------:R-:W-:Y:S01]  /*0560*/  UMOV UR8, 0x1 ;  /* 0x0000000100087882 */ /* 0x000fe20000000000 */
[----:B------:R-:W-:Y:S01]  /*0570*/  UMOV UR6, 0x2 ;  /* 0x0000000200067882 */ /* 0x000fe20000000000 */
[----:B------:R-:W-:-:S04]  /*0580*/  UIADD3 UR8, UPT, UPT, -UR8, 0x100000, URZ ;  /* 0x0010000008087890 */ /* 0x000fc8000fffe1ff */
[----:B------:R-:W-:Y:S02]  /*0590*/  USHF.L.U32 UR9, UR8, 0xb, URZ ;  /* 0x0000000b08097899 */ /* 0x000fe400080006ff */
[----:B------:R-:W-:Y:S02]  /*05a0*/  USHF.L.U32 UR8, UR8, 0x1, URZ ;  /* 0x0000000108087899 */ /* 0x000fe400080006ff */
[----:B------:R-:W-:-:S04]  /*05b0*/  UIADD3 UR6, UPT, UPT, -UR6, 0x100000, URZ ;  /* 0x0010000006067890 */ /* 0x000fc8000fffe1ff */
[----:B------:R-:W-:Y:S02]  /*05c0*/  USHF.L.U32 UR7, UR6, 0xb, URZ ;  /* 0x0000000b06077899 */ /* 0x000fe400080006ff */
[----:B------:R-:W-:Y:S02]  /*05d0*/  USHF.L.U32 UR6, UR6, 0x1, URZ ;  /* 0x0000000106067899 */ /* 0x000fe400080006ff */
[----:B-1----:R-:W-:Y:S01]  /*05e0*/  ULEA UR4, UR4, UR5, 0x18 ;  /* 0x0000000504047291 */ /* 0x002fe2000f8ec0ff */
[----:B------:R-:W1:Y:S11]  /*05f0*/  FENCE.VIEW.ASYNC.S ;  /* 0x00000000000073c6 */ /* 0x000e760000000000 */
[----:B-1----:R1:W2:Y:S01]  /*0600*/  SYNCS.EXCH.64 URZ, [UR4], UR8 ;  /* 0x0000000804ff75b2 */ /* 0x0022a20008000100 */
[----:B------:R1:W3:Y:S01]  /*0610*/  SYNCS.EXCH.64 URZ, [UR4+0x1b0], UR6 ;  /* 0x0001b00604ff75b2 */ /* 0x0002e20008000100 */
[----:B------:R1:W4:Y:S01]  /*0620*/  SYNCS.EXCH.64 URZ, [UR4+0x8], UR8 ;  /* 0x0000080804ff75b2 */ /* 0x0003220008000100 */
[----:B------:R1:W1:Y:S01]  /*0630*/  SYNCS.EXCH.64 URZ, [UR4+0x1b8], UR6 ;  /* 0x0001b80604ff75b2 */ /* 0x0002620008000100 */
        /* <DEDUP_REMOVED lines=104> */
[----:B--234-:R-:W-:Y:S01]  /*0cc0*/  NOP ;  /* 0x0000000000007918 */ /* 0x01cfe20000000000 */
.L_x_10:
[----:B-1----:R-:W-:Y:S05]  /*0cd0*/  BSYNC.RECONVERGENT B0 ;  /* 0x0000000000007941 */ /* 0x002fea0003800200 */
.L_x_9:
[----:B------:R-:W1:Y:S01]  /*0ce0*/  SHFL.IDX PT, R2, R80, RZ, 0x1f ;  /* 0x00001fff50027589 */ /* 0x000e6200000e0000 */
[----:B------:R-:W-:Y:S01]  /*0cf0*/  NOP ;  /* 0x0000000000007918 */ /* 0x000fe20000000000 */
[----:B-1----:R-:W-:-:S13]  /*0d00*/  ISETP.NE.AND P0, PT, R2, 0x1, PT ;  /* 0x000000010200780c */ /* 0x002fda0003f05270 */
[----:B------:R-:W-:Y:S05]  /*0d10*/  @P0 BRA `(.L_x_11) ;  /* 0x0000000000400947 */ /* 0x000fea0003800000 */
        /* <DEDUP_REMOVED lines=9> */
[----:B------:R-:W-:Y:S01]  /*0db0*/  USHF.L.U32 UR6, UR6, 0x1, URZ ;  /* 0x0000000106067899 */ /* 0x000fe200080006ff */
[----:B------:R-:W-:Y:S01]  /*0dc0*/  ELECT P0, URZ, PT ;  /* 0x0000000000ff782f */ /* 0x000fe20003800000 */
[----:B-1----:R-:W-:Y:S01]  /*0dd0*/  ULEA UR4, UR4, UR5, 0x18 ;  /* 0x0000000504047291 */ /* 0x002fe2000f8ec0ff */
[----:B------:R-:W1:Y:S11]  /*0de0*/  FENCE.VIEW.ASYNC.S ;  /* 0x00000000000073c6 */ /* 0x000e760000000000 */
[----:B-1----:R1:W2:Y:S01]  /*0df0*/  SYNCS.EXCH.64 URZ, [UR4+0x360], UR8 ;  /* 0x0003600804ff75b2 */ /* 0x0022a20008000100 */
[----:B------:R1:W3:Y:S01]  /*0e00*/  SYNCS.EXCH.64 URZ, [UR4+0x368], UR6 ;  /* 0x0003680604ff75b2 */ /* 0x0002e20008000100 */
[----:B------:R-:W-:Y:S01]  /*0e10*/  NOP ;  /* 0x0000000000007918 */ /* 0x000fe20000000000 */
.L_x_11:
[----:B------:R-:W4:Y:S01]  /*0e20*/  SHFL.IDX PT, R2, R80, RZ, 0x1f ;  /* 0x00001fff50027589 */ /* 0x000f2200000e0000 */
[----:B------:R-:W-:Y:S01]  /*0e30*/  NOP ;  /* 0x0000000000007918 */ /* 0x000fe20000000000 */
[----:B----4-:R-:W-:-:S13]  /*0e40*/  ISETP.NE.AND P0, PT, R2, 0x3, PT ;  /* 0x000000030200780c */ /* 0x010fda0003f05270 */
[----:B------:R-:W-:Y:S05]  /*0e50*/  @P0 BRA `(.L_x_12) ;  /* 0x0000000000300947 */ /* 0x000fea0003800000 */
[----:B-1----:R-:W1:Y:S01]  /*0e60*/  S2UR UR4, SR_CgaCtaId ;  /* 0x00000000000479c3 */ /* 0x002e620000008800 */
[----:B------:R-:W-:Y:S01]  /*0e70*/  UMOV UR6, 0x400 ;  /* 0x0000040000067882 */ /* 0x000fe20000000000 */
[----:B------:R-:W-:Y:S01]  /*0e80*/  UMOV UR5, 0x20 ;  /* 0x0000002000057882 */ /* 0x000fe20000000000 */
[----:B------:R-:W-:Y:S01]  /*0e90*/  ELECT P0, URZ, PT ;  /* 0x0000000000ff782f */ /* 0x000fe20003800000 */
[----:B-1----:R-:W-:Y:S02]  /*0ea0*/  ULEA UR6, UR4, UR6, 0x18 ;  /* 0x0000000604067291 */ /* 0x002fe4000f8ec0ff */
[----:B------:R-:W-:-:S04]  /*0eb0*/  UIADD3 UR4, UPT, UPT, -UR5, 0x100000, URZ ;  /* 0x0010000005047890 */ /* 0x000fc8000fffe1ff */
[----:B------:R-:W-:Y:S02]  /*0ec0*/  USHF.L.U32 UR5, UR4, 0xb, URZ ;  /* 0x0000000b04057899 */ /* 0x000fe400080006ff */
[----:B------:R-:W-:Y:S01]  /*0ed0*/  USHF.L.U32 UR4, UR4, 0x1, URZ ;  /* 0x0000000104047899 */ /* 0x000fe200080006ff */
[----:B------:R-:W1:Y:S11]  /*0ee0*/  FENCE.VIEW.ASYNC.S ;  /* 0x00000000000073c6 */ /* 0x000e760000000000 */
[----:B-1----:R4:W1:Y:S01]  /*0ef0*/  SYNCS.EXCH.64 URZ, [UR6+0x370], UR4 ;  /* 0x0003700406ff75b2 */ /* 0x0028620008000100 */
[----:B------:R4:W1:Y:S02]  /*0f00*/  SYNCS.EXCH.64 URZ, [UR6+0x378], UR4 ;  /* 0x0003780406ff75b2 */ /* 0x0008640008000100 */
[----:B----4-:R-:W-:Y:S01]  /*0f10*/  NOP ;  /* 0x0000000000007918 */ /* 0x010fe20000000000 */
.L_x_12:
[----:B------:R-:W4:Y:S01]  /*0f20*/  SHFL.IDX PT, R2, R80, RZ, 0x1f ;  /* 0x00001fff50027589 */ /* 0x000f2200000e0000 */
[----:B------:R-:W-:Y:S01]  /*0f30*/  NOP ;  /* 0x0000000000007918 */ /* 0x000fe20000000000 */
[----:B----4-:R-:W-:-:S13]  /*0f40*/  ISETP.NE.AND P0, PT, R2, 0x4, PT ;  /* 0x000000040200780c */ /* 0x010fda0003f05270 */
[----:B------:R-:W-:Y:S05]  /*0f50*/  @P0 BRA `(.L_x_13) ;  /* 0x00000000004c0947 */ /* 0x000fea0003800000 */
[----:B-1----:R-:W1:Y:S01]  /*0f60*/  S2UR UR6, SR_CgaCtaId ;  /* 0x00000000000679c3 */ /* 0x002e620000008800 */
[----:B------:R-:W-:Y:S01]  /*0f70*/  UMOV UR4, 0x1e0 ;  /* 0x000001e000047882 */ /* 0x000fe20000000000 */
[----:B------:R-:W-:Y:S01]  /*0f80*/  UMOV UR5, 0x400 ;  /* 0x0000040000057882 */ /* 0x000fe20000000000 */
[----:B------:R-:W-:Y:S01]  /*0f90*/  USEL UR4, UR4, 0x1a0, UP3 ;  /* 0x000001a004047887 */ /* 0x000fe20009800000 */
[----:B------:R-:W-:Y:S01]  /*0fa0*/  UMOV UR8, 0x1 ;  /* 0x0000000100087882 */ /* 0x000fe20000000000 */
[----:B------:R-:W-:Y:S01]  /*0fb0*/  ELECT P0, URZ, PT ;  /* 0x0000000000ff782f */ /* 0x000fe20003800000 */
[----:B------:R-:W-:-:S04]  /*0fc0*/  UIADD3 UR8, UPT, UPT, -UR8, 0x100000, URZ ;  /* 0x0010000008087890 */ /* 0x000fc8000fffe1ff */
[----:B------:R-:W-:Y:S02]  /*0fd0*/  USHF.L.U32 UR9, UR8, 0xb, URZ ;  /* 0x0000000b08097899 */ /* 0x000fe400080006ff */
[----:B------:R-:W-:Y:S02]  /*0fe0*/  USHF.L.U32 UR8, UR8, 0x1, URZ ;  /* 0x0000000108087899 */ /* 0x000fe400080006ff */
[----:B-1----:R-:W-:Y:S02]  /*0ff0*/  ULEA UR6, UR6, UR5, 0x18 ;  /* 0x0000000506067291 */ /* 0x002fe4000f8ec0ff */
[----:B------:R-:W-:-:S04]  /*1000*/  UIADD3 UR4, UPT, UPT, -UR4, 0x100000, URZ ;  /* 0x0010000004047890 */ /* 0x000fc8000fffe1ff */
[----:B------:R-:W-:Y:S02]  /*1010*/  USHF.L.U32 UR5, UR4, 0xb, URZ ;  /* 0x0000000b04057899 */ /* 0x000fe400080006ff */
[----:B------:R-:W-:Y:S01]  /*1020*/  USHF.L.U32 UR4, UR4, 0x1, URZ ;  /* 0x0000000104047899 */ /* 0x000fe200080006ff */
[----:B------:R-:W1:Y:S03]  /*1030*/  FENCE.VIEW.ASYNC.S ;  /* 0x00000000000073c6 */ /* 0x000e660000000000 */
[----:B-1----:R4:W1:Y:S08]  /*1040*/  SYNCS.EXCH.64 URZ, [UR6+0x380], UR8 ;  /* 0x0003800806ff75b2 */ /* 0x0028700008000100 */
[----:B------:R4:W1:Y:S01]  /*1050*/  SYNCS.EXCH.64 URZ, [UR6+0x390], UR4 ;  /* 0x0003900406ff75b2 */ /* 0x0008620008000100 */
[----:B------:R4:W1:Y:S01]  /*1060*/  SYNCS.EXCH.64 URZ, [UR6+0x388], UR8 ;  /* 0x0003880806ff75b2 */ /* 0x0008620008000100 */
[----:B------:R4:W1:Y:S02]  /*1070*/  SYNCS.EXCH.64 URZ, [UR6+0x398], UR4 ;  /* 0x0003980406ff75b2 */ /* 0x0008640008000100 */
[----:B----4-:R-:W-:Y:S01]  /*1080*/  NOP ;  /* 0x0000000000007918 */ /* 0x010fe20000000000 */
.L_x_13:
[----:B------:R-:W4:Y:S01]  /*1090*/  SHFL.IDX PT, R2, R80, RZ, 0x1f ;  /* 0x00001fff50027589 */ /* 0x000f2200000e0000 */
[----:B------:R-:W-:Y:S01]  /*10a0*/  NOP ;  /* 0x0000000000007918 */ /* 0x000fe20000000000 */
[----:B----4-:R-:W-:-:S13]  /*10b0*/  ISETP.NE.AND P0, PT, R2, 0x5, PT ;  /* 0x000000050200780c */ /* 0x010fda0003f05270 */
[----:B------:R-:W-:Y:S05]  /*10c0*/  @P0 BRA `(.L_x_14) ;  /* 0x0000000000580947 */ /* 0x000fea0003800000 */
[----:B-1----:R-:W1:Y:S01]  /*10d0*/  S2UR UR4, SR_CgaCtaId ;  /* 0x00000000000479c3 */ /* 0x002e620000008800 */
        /* <DEDUP_REMOVED lines=12> */
[----:B-1----:R4:W1:Y:S01]  /*11a0*/  SYNCS.EXCH.64 URZ, [UR4+0x3a0], UR8 ;  /* 0x0003a00804ff75b2 */ /* 0x0028620008000100 */
[----:B------:R4:W1:Y:S01]  /*11b0*/  SYNCS.EXCH.64 URZ, [UR4+0x3c0], UR6 ;  /* 0x0003c00604ff75b2 */ /* 0x0008620008000100 */
[----:B------:R4:W1:Y:S01]  /*11c0*/  SYNCS.EXCH.64 URZ, [UR4+0x3a8], UR8 ;  /* 0x0003a80804ff75b2 */ /* 0x0008620008000100 */
[----:B------:R4:W1:Y:S01]  /*11d0*/  SYNCS.EXCH.64 URZ, [UR4+0x3c8], UR6 ;  /* 0x0003c80604ff75b2 */ /* 0x0008620008000100 */
[----:B------:R4:W1:Y:S01]  /*11e0*/  SYNCS.EXCH.64 URZ, [UR4+0x3b0], UR8 ;  /* 0x0003b00804ff75b2 */ /* 0x0008620008000100 */
[----:B------:R4:W1:Y:S01]  /*11f0*/  SYNCS.EXCH.64 URZ, [UR4+0x3d0], UR6 ;  /* 0x0003d00604ff75b2 */ /* 0x0008620008000100 */
[----:B------:R4:W1:Y:S01]  /*1200*/  SYNCS.EXCH.64 URZ, [UR4+0x3b8], UR8 ;  /* 0x0003b80804ff75b2 */ /* 0x0008620008000100 */
[----:B------:R4:W1:Y:S02]  /*1210*/  SYNCS.EXCH.64 URZ, [UR4+0x3d8], UR6 ;  /* 0x0003d80604ff75b2 */ /* 0x0008640008000100 */
[----:B----4-:R-:W-:Y:S01]  /*1220*/  NOP ;  /* 0x0000000000007918 */ /* 0x010fe20000000000 */
.L_x_14:
[----:B------:R-:W4:Y:S01]  /*1230*/  SHFL.IDX PT, R2, R80, RZ, 0x1f ;  /* 0x00001fff50027589 */ /* 0x000f2200000e0000 */
[----:B------:R-:W1:Y:S01]  /*1240*/  S2UR UR48, SR_CgaCtaId ;  /* 0x00000000003079c3 */ /* 0x000e620000008800 */
[----:B------:R-:W-:Y:S01]  /*1250*/  NOP ;  /* 0x0000000000007918 */ /* 0x000fe20000000000 */
[----:B----4-:R-:W-:-:S13]  /*1260*/  ISETP.NE.AND P0, PT, R2, 0x3, PT ;  /* 0x000000030200780c */ /* 0x010fda0003f05270 */
[----:B-1----:R-:W-:Y:S05]  /*1270*/  @P0 BRA `(.L_x_15) ;  /* 0x0000000000340947 */ /* 0x002fea0003800000 */
[----:B------:R-:W-:Y:S01]  /*1280*/  UMOV UR4, 0x400 ;  /* 0x0000040000047882 */ /* 0x000fe20000000000 */
[----:B------:R-:W-:Y:S01]  /*1290*/  UMOV UR6, 0x20 ;  /* 0x0000002000067882 */ /* 0x000fe20000000000 */
[----:B------:R-:W-:Y:S02]  /*12a0*/  ULEA UR4, UR48, UR4, 0x18 ;  /* 0x0000000430047291 */ /* 0x000fe4000f8ec0ff */
[----:B------:R-:W-:-:S04]  /*12b0*/  UIADD3 UR6, UPT, UPT, -UR6, 0x100000, URZ ;  /* 0x0010000006067890 */ /* 0x000fc8000fffe1ff */
[----:B------:R-:W-:Y:S02]  /*12c0*/  USHF.L.U32 UR7, UR6, 0xb, URZ ;  /* 0x0000000b06077899 */ /* 0x000fe400080006ff */
[----:B------:R-:W-:Y:S01]  /*12d0*/  USHF.L.U32 UR6, UR6, 0x1, URZ ;  /* 0x0000000106067899 */ /* 0x000fe200080006ff */
[----:B------:R-:W-:Y:S01]  /*12e0*/  ELECT P0, URZ, PT ;  /* 0x0000000000ff782f */ /* 0x000fe20003800000 */
[----:B------:R-:W1:Y:S10]  /*12f0*/  FENCE.VIEW.ASYNC.S ;  /* 0x00000000000073c6 */ /* 0x000e740000000000 */
[----:B-1----:R1:W4:Y:S01]  /*1300*/  SYNCS.EXCH.64 URZ, [UR4+0x3e0], UR6 ;  /* 0x0003e00604ff75b2 */ /* 0x0023220008000100 */
[----:B------:R1:W1:Y:S01]  /*1310*/  SYNCS.EXCH.64 URZ, [UR4+0x3f0], UR6 ;  /* 0x0003f00604ff75b2 */ /* 0x0002620008000100 */
[----:B------:R1:W1:Y:S01]  /*1320*/  SYNCS.EXCH.64 URZ, [UR4+0x3e8], UR6 ;  /* 0x0003e80604ff75b2 */ /* 0x0002620008000100 */
[----:B------:R1:W1:Y:S01]  /*1330*/  SYNCS.EXCH.64 URZ, [UR4+0x3f8], UR6 ;  /* 0x0003f80604ff75b2 */ /* 0x0002620008000100 */
[----:B------:R-:W-:Y:S01]  /*1340*/  NOP ;  /* 0x0000000000007918 */ /* 0x000fe20000000000 */
.L_x_15:
[----:B-1----:R-:W1:Y:S01]  /*1350*/  LDCU UR4, c[0x0][0x36c] ;  /* 0x00006d80ff0477ac */ /* 0x002e620008000800 */
[----:B------:R-:W-:Y:S01]  /*1360*/  ISETP.NE.OR P3, PT, R0, 0x2, !P3 ;  /* 0x000000020000780c */ /* 0x000fe20005f65670 */
[----:B------:R-:W-:Y:S01]  /*1370*/  NOP ;  /* 0x0000000000007918 */ /* 0x000fe20000000000 */
[----:B------:R-:W-:Y:S01]  /*1380*/  LOP3.LUT R0, R76, 0x1f, RZ, 0xc0, !PT ;  /* 0x0000001f4c007812 */ /* 0x000fe200078ec0ff */
[----:B------:R-:W-:Y:S02]  /*1390*/  UISETP.NE.AND UP4, UPT, UR18, 0x2, UPT ;  /* 0x000000021200788c */ /* 0x000fe4000bf85270 */
[----:B------:R-:W-:Y:S02]  /*13a0*/  UISETP.NE.AND UP5, UPT, UR18, URZ, UPT ;  /* 0x000000ff1200728c */ /* 0x000fe4000bfa5270 */
[----:B-1----:R-:W-:-:S09]  /*13b0*/  UISETP.EQ.U32.AND UP6, UPT, UR4, 0x1, UPT ;  /* 0x000000010400788c */ /* 0x002fd2000bfc2070 */
[----:B------:R-:W-:Y:S05]  /*13c0*/  BRA.U !UP6, `(.L_x_16) ;  /* 0x000000010e087547 */ /* 0x000fea000b800000 */
[----:B--234-:R-:W-:Y:S01]  /*13d0*/  UCGABAR_ARV ;  /* 0x00000000000079c7 */ /* 0x01cfe20008000000 */
[----:B------:R-:W-:Y:S05]  /*13e0*/  BRA `(.L_x_17) ;  /* 0x0000000000047947 */ /* 0x000fea0003800000 */
.L_x_16:
[----:B--234-:R-:W-:Y:S01]  /*13f0*/  NOP ;  /* 0x0000000000007918 */ /* 0x01cfe20000000000 */
.L_x_17:
[----:B------:R-:W1:Y:S01]  /*1400*/  S2UR UR46, SR_CTAID.X ;  /* 0x00000000002e79c3 */ /* 0x000e620000002500 */
[----:B------:R-:W-:-:S05]  /*1410*/  CS2R.32 R3, SR_CgaSize ;  /* 0x0000000000037805 */ /* 0x000fca0000008a00 */
[----:B------:R-:W-:-:S05]  /*1420*/  IMAD R3, R3, -0xa0, RZ ;  /* 0xffffff6003037824 */ /* 0x000fca00078e02ff */
[----:B------:R-:W-:-:S14]  /*1430*/  R2UR UR5, R3 ;  /* 0x00000000030572ca */ /* 0x000fdc00000e0000 */
[----:B------:R-:W2:Y:S01]  /*1440*/  LDCU UR5, c[0x0][UR5+0x2b0] ;  /* 0x00005600050577ac */ /* 0x000ea20008000800 */
[----:B------:R-:W-:-:S05]  /*1450*/  CS2R.32 R3, SR_CgaSize ;  /* 0x0000000000037805 */ /* 0x000fca0000008a00 */
[----:B------:R-:W-:-:S05]  /*1460*/  IMAD R3, R3, -0xa0, RZ ;  /* 0xffffff6003037824 */ /* 0x000fca00078e02ff */
[----:B------:R-:W-:-:S14]  /*1470*/  R2UR UR4, R3 ;  /* 0x00000000030472ca */ /* 0x000fdc00000e0000 */
[----:B------:R-:W3:Y:S01]  /*1480*/  LDCU UR4, c[0x0][UR4+0x2b4] ;  /* 0x00005680040477ac */ /* 0x000ee20008000800 */
[----:B------:R-:W4:Y:S01]  /*1490*/  S2UR UR45, SR_CTAID.Y ;  /* 0x00000000002d79c3 */ /* 0x000f220000002600 */
[----:B------:R-:W-:-:S05]  /*14a0*/  CS2R.32 R3, SR_CgaSize ;  /* 0x0000000000037805 */ /* 0x000fca0000008a00 */
[----:B------:R-:W-:-:S05]  /*14b0*/  IMAD R3, R3, -0xa0, RZ ;  /* 0xffffff6003037824 */ /* 0x000fca00078e02ff */
[----:B------:R-:W-:-:S14]  /*14c0*/  R2UR UR60, R3 ;  /* 0x00000000033c72ca */ /* 0x000fdc00000e0000 */
[----:B------:R-:W3:Y:S01]  /*14d0*/  LDCU UR60, c[0x0][UR60+0x2a0] ;  /* 0x000054003c3c77ac */ /* 0x000ee20008000800 */
[----:B------:R-:W-:-:S05]  /*14e0*/  CS2R.32 R3, SR_CgaSize ;  /* 0x0000000000037805 */ /* 0x000fca0000008a00 */
[----:B------:R-:W-:-:S05]  /*14f0*/  IMAD R3, R3, -0xa0, RZ ;  /* 0xffffff6003037824 */ /* 0x000fca00078e02ff */
[----:B------:R-:W-:-:S14]  /*1500*/  R2UR UR57, R3 ;  /* 0x00000000033972ca */ /* 0x000fdc00000e0000 */
[----:B------:R-:W3:Y:S01]  /*1510*/  LDCU UR57, c[0x0][UR57+0x2a4] ;  /* 0x00005480393977ac */ /* 0x000ee20008000800 */
[----:B------:R-:W-:Y:S01]  /*1520*/  USHF.L.U32 UR24, UR48, 0xa, URZ ;  /* 0x0000000a30187899 */ /* 0x000fe200080006ff */
[----:B------:R-:W3:Y:S01]  /*1530*/  LDCU UR19, c[0x0][0xb24] ;  /* 0x00016480ff1377ac */ /* 0x000ee20008000800 */
[----:B------:R-:W3:Y:S01]  /*1540*/  LDCU UR42, c[0x0][0xb24] ;  /* 0x00016480ff2a77ac */ /* 0x000ee20008000800 */
[----:B-1----:R-:W-:Y:S01]  /*1550*/  I2FP.F32.U32 R3, UR46 ;  /* 0x0000002e00037c45 */ /* 0x002fe20008201000 */
[----:B------:R-:W1:Y:S04]  /*1560*/  LDCU UR22, c[0x0][0xb30] ;  /* 0x00016600ff1677ac */ /* 0x000e680008000800 */
[----:B--2---:R-:W-:Y:S01]  /*1570*/  FMUL R3, R3, UR5 ;  /* 0x0000000503037c20 */ /* 0x004fe20008400000 */
[----:B------:R-:W-:Y:S01]  /*1580*/  ULOP3.LUT UR24, UR24, 0x400, URZ, 0xc0, !UPT ;  /* 0x0000040018187892 */ /* 0x000fe2000f8ec0ff */
[----:B----4-:R-:W-:-:S04]  /*1590*/  I2FP.F32.U32 R2, UR45 ;  /* 0x0000002d00027c45 */ /* 0x010fc80008201000 */
[----:B------:R-:W2:Y:S01]  /*15a0*/  F2I.U32.TRUNC.NTZ R3, R3 ;  /* 0x0000000300037305 */ /* 0x000ea2000020f000 */
[----:B---3--:R-:W-:-:S07]  /*15b0*/  FMUL R2, R2, UR4 ;  /* 0x0000000402027c20 */ /* 0x008fce0008400000 */
[----:B------:R-:W3:Y:S01]  /*15c0*/  F2I.U32.TRUNC.NTZ R2, R2 ;  /* 0x0000000200027305 */ /* 0x000ee2000020f000 */
[----:B--2---:R-:W-:Y:S02]  /*15d0*/  R2UR UR5, R3 ;  /* 0x00000000030572ca */ /* 0x004fe400000e0000 */
[----:B---3--:R-:W-:Y:S02]  /*15e0*/  R2UR UR4, R2 ;  /* 0x00000000020472ca */ /* 0x008fe400000e0000 */
[----:B------:R-:W-:-:S09]  /*15f0*/  PRMT R2, RZ, 0x7610, R2 ;  /* 0x00007610ff027816 */ /* 0x000fd20000000002 */
[----:B------:R-:W-:-:S04]  /*1600*/  UIADD3 UR5, UPT, UPT, -UR5, URZ, URZ ;  /* 0x000000ff05057290 */ /* 0x000fc8000fffe1ff */
[----:B------:R-:W-:Y:S02]  /*1610*/  UIMAD UR60, UR60, UR5, UR46 ;  /* 0x000000053c3c72a4 */ /* 0x000fe4000f8e022e */
[----:B------:R-:W-:-:S04]  /*1620*/  UIADD3 UR4, UPT, UPT, -UR4, URZ, URZ ;  /* 0x000000ff04047290 */ /* 0x000fc8000fffe1ff */
[----:B------:R-:W-:Y:S01]  /*1630*/  UIMAD UR57, UR57, UR4, UR45 ;  /* 0x00000004393972a4 */ /* 0x000fe2000f8e022d */
[----:B-1----:R-:W-:Y:S11]  /*1640*/  BRA.U UP5, `(.L_x_18) ;  /* 0x0000000105247547 */ /* 0x002ff6000b800000 */
[----:B------:R-:W-:-:S04]  /*1650*/  UISETP.NE.AND UP0, UPT, UR57, URZ, UPT ;  /* 0x000000ff3900728c */ /* 0x000fc8000bf05270 */
[----:B------:R-:W-:-:S04]  /*1660*/  UISETP.EQ.OR UP0, UPT, UR60, URZ, !UP0 ;  /* 0x000000ff3c00728c */ /* 0x000fc8000c702670 */
[----:B------:R-:W-:Y:S02]  /*1670*/  USEL UR5, URZ, 0x1, !UP0 ;  /* 0x00000001ff057887 */ /* 0x000fe4000c000000 */
[----:B------:R-:W-:-:S04]  /*1680*/  UISETP.NE.AND UP0, UPT, UR57, URZ, UPT ;  /* 0x000000ff3900728c */ /* 0x000fc8000bf05270 */
[----:B------:R-:W-:Y:S02]  /*1690*/  USEL UR4, URZ, 0x2, UP0 ;  /* 0x00000002ff047887 */ /* 0x000fe40008000000 */
[----:B------:R-:W-:-:S04]  /*16a0*/  UISETP.NE.AND UP0, UPT, UR60, 0x1, UPT ;  /* 0x000000013c00788c */ /* 0x000fc8000bf05270 */
[----:B------:R-:W-:-:S04]  /*16b0*/  USEL UR4, UR4, 0x2, UP0 ;  /* 0x0000000204047887 */ /* 0x000fc80008000000 */
[----:B------:R-:W-:-:S06]  /*16c0*/  UIADD3 UR4, UPT, UPT, UR5, UR4, URZ ;  /* 0x0000000405047290 */ /* 0x000fcc000fffe0ff */
[----:B------:R-:W-:-:S07]  /*16d0*/  MOV R2, UR4 ;  /* 0x0000000400027c02 */ /* 0x000fce0008000f00 */
.L_x_18:
[----:B------:R-:W1:Y:S01]  /*16e0*/  S2UR UR36, SR_CTAID.Z ;  /* 0x00000000002479c3 */ /* 0x000e620000002700 */
[----:B------:R-:W-:-:S09]  /*16f0*/  UISETP.GE.AND UP0, UPT, UR19, 0x1, UPT ;  /* 0x000000011300788c */ /* 0x000fd2000bf06270 */
[----:B------:R-:W-:Y:S05]  /*1700*/  BRA.U !UP0, `(.L_x_19) ;  /* 0x0000000108d07547 */ /* 0x000fea000b800000 */
[----:B------:R-:W2:Y:S01]  /*1710*/  LDCU UR20, c[0x0][0xb0c] ;  /* 0x00016180ff1477ac */ /* 0x000ea20008000800 */
[----:B------:R-:W3:Y:S01]  /*1720*/  LDCU.128 UR12, c[0x0][0xb10] ;  /* 0x00016200ff0c77ac */ /* 0x000ee20008000c00 */
[----:B------:R-:W4:Y:S01]  /*1730*/  LDCU UR6, c[0x0][0x370] ;  /* 0x00006e00ff0677ac */ /* 0x000f220008000800 */
[----:B------:R-:W1:Y:S01]  /*1740*/  LDCU UR7, c[0x0][0x374] ;  /* 0x00006e80ff0777ac */ /* 0x000e620008000800 */
[----:B------:R-:W1:Y:S01]  /*1750*/  LDCU UR21, c[0x0][0xb20] ;  /* 0x00016400ff1577ac */ /* 0x000e620008000800 */
[----:B--2---:R-:W-:Y:S02]  /*1760*/  UISETP.NE.AND UP0, UPT, UR20, 0x1, UPT ;  /* 0x000000011400788c */ /* 0x004fe4000bf05270 */
[----:B---3--:R-:W-:Y:S01]  /*1770*/  UIMAD.WIDE.U32 UR4, UR46, UR12, URZ ;  /* 0x0000000c2e0472a5 */ /* 0x008fe2000f8e00ff */
[----:B------:R-:W2:Y:S01]  /*1780*/  LDCU.64 UR8, c[0x0][0xb28] ;  /* 0x00016500ff0877ac */ /* 0x000ea20008000a00 */
[----:B----4-:R-:W-:Y:S02]  /*1790*/  UIMAD.WIDE.U32 UR10, UR6, UR12, URZ ;  /* 0x0000000c060a72a5 */ /* 0x010fe4000f8e00ff */
[----:B------:R-:W-:-:S02]  /*17a0*/  USHF.R.U32.HI UR5, URZ, UR13, UR5 ;  /* 0x0000000dff057299 */ /* 0x000fc40008011605 */
[----:B------:R-:W-:Y:S02]  /*17b0*/  UISETP.NE.AND UP2, UPT, UR19, 0x1, UPT ;  /* 0x000000011300788c */ /* 0x000fe4000bf45270 */
[----:B------:R-:W-:Y:S01]  /*17c0*/  USEL UR5, UR46, UR5, !UP0 ;  /* 0x000000052e057287 */ /* 0x000fe2000c000000 */
[----:B------:R-:W-:Y:S01]  /*17d0*/  UMOV UR10, UR11 ;  /* 0x0000000b000a7c82 */ /* 0x000fe20008000000 */
[----:B------:R-:W-:Y:S02]  /*17e0*/  UIMAD.WIDE.U32 UR16, UR45, UR15, URZ ;  /* 0x0000000f2d1072a5 */ /* 0x000fe4000f8e00ff */
[----:B------:R-:W-:Y:S02]  /*17f0*/  @UP0 USHF.R.U32.HI UR6, URZ, UR13, UR10 ;  /* 0x0000000dff060299 */ /* 0x000fe4000801160a */
[----:B------:R-:W-:Y:S02]  /*1800*/  UISETP.NE.AND UP0, UPT, UR14, 0x1, UPT ;  /* 0x000000010e00788c */ /* 0x000fe4000bf05270 */
[----:B-1----:R-:W-:-:S02]  /*1810*/  UIMAD.WIDE.U32 UR10, UR7, UR15, URZ ;  /* 0x0000000f070a72a5 */ /* 0x002fc4000f8e00ff */
[----:B--2---:R-:W-:Y:S01]  /*1820*/  UIMAD.WIDE.U32 UR12, UR6, UR8, URZ ;  /* 0x00000008060c72a5 */ /* 0x004fe2000f8e00ff */
[----:B------:R-:W-:Y:S02]  /*1830*/  UMOV UR4, UR17 ;  /* 0x0000001100047c82 */ /* 0x000fe40008000000 */
[----:B------:R-:W-:Y:S02]  /*1840*/  USHF.R.U32.HI UR4, URZ, UR21, UR4 ;  /* 0x00000015ff047299 */ /* 0x000fe40008011604 */
[----:B------:R-:W-:Y:S02]  /*1850*/  UMOV UR10, UR11 ;  /* 0x0000000b000a7c82 */ /* 0x000fe40008000000 */
[----:B------:R-:W-:Y:S01]  /*1860*/  UMOV UR12, UR13 ;  /* 0x0000000d000c7c82 */ /* 0x000fe20008000000 */
[----:B------:R-:W-:Y:S02]  /*1870*/  @UP0 USHF.R.U32.HI UR7, URZ, UR21, UR10 ;  /* 0x00000015ff070299 */ /* 0x000fe4000801160a */
[----:B------:R-:W-:-:S02]  /*1880*/  USEL UR4, UR45, UR4, !UP0 ;  /* 0x000000042d047287 */ /* 0x000fc4000c000000 */
[----:B------:R-:W-:Y:S02]  /*1890*/  UIMAD.WIDE.U32 UR10, UR7, UR8, URZ ;  /* 0x00000008070a72a5 */ /* 0x000fe4000f8e00ff */
[----:B------:R-:W-:Y:S02]  /*18a0*/  @UP2 USHF.R.U32.HI UR6, URZ, UR9, UR12 ;  /* 0x00000009ff062299 */ /* 0x000fe4000801160c */
[----:B------:R-:W-:-:S03]  /*18b0*/  UIMAD.WIDE.U32 UR12, UR4, UR8, URZ ;  /* 0x00000008040c72a5 */ /* 0x000fc6000f8e00ff */
[----:B------:R-:W-:Y:S02]  /*18c0*/  UMOV UR10, UR11 ;  /* 0x0000000b000a7c82 */ /* 0x000fe40008000000 */
[----:B------:R-:W-:Y:S02]  /*18d0*/  @UP2 USHF.R.U32.HI UR7, URZ, UR9, UR10 ;  /* 0x00000009ff072299 */ /* 0x000fe4000801160a */
[----:B------:R-:W-:Y:S02]  /*18e0*/  UIMAD UR10, UR6, UR19, URZ ;  /* 0x00000013060a72a4 */ /* 0x000fe4000f8e02ff */
[----:B------:R-:W-:-:S04]  /*18f0*/  UIMAD UR7, UR7, UR19, URZ ;  /* 0x00000013070772a4 */ /* 0x000fc8000f8e02ff */
[----:B------:R-:W-:-:S03]  /*1900*/  UISETP.GE.AND UP0, UPT, UR4, UR7, UPT ;  /* 0x000000070400728c */ /* 0x000fc6000bf06270 */
[----:B------:R-:W-:Y:S01]  /*1910*/  UMOV UR7, UR13 ;  /* 0x0000000d00077c82 */ /* 0x000fe20008000000 */
[----:B------:R-:W-:Y:S02]  /*1920*/  UISETP.GE.OR UP0, UPT, UR5, UR10, UP0 ;  /* 0x0000000a0500728c */ /* 0x000fe40008706670 */
[----:B------:R-:W-:Y:S02]  /*1930*/  UIMAD.WIDE.U32 UR10, UR5, UR8, URZ ;  /* 0x00000008050a72a5 */ /* 0x000fe4000f8e00ff */
[----:B------:R-:W-:Y:S02]  /*1940*/  USHF.R.U32.HI UR7, URZ, UR9, UR7 ;  /* 0x00000009ff077299 */ /* 0x000fe40008011607 */
[----:B------:R-:W-:Y:S02]  /*1950*/  UIADD3 UR10, UPT, UPT, -UR4, URZ, URZ ;  /* 0x000000ff040a7290 */ /* 0x000fe4000fffe1ff */
[----:B------:R-:W-:Y:S02]  /*1960*/  USEL UR7, UR4, UR7, !UP2 ;  /* 0x0000000704077287 */ /* 0x000fe4000d000000 */
[----:B------:R-:W-:Y:S01]  /*1970*/  UIMAD UR10, UR14, UR10, UR45 ;  /* 0x0000000a0e0a72a4 */ /* 0x000fe2000f8e022d */
[----:B------:R-:W-:Y:S01]  /*1980*/  @!UP0 UMOV UR8, UR11 ;  /* 0x0000000b00088c82 */ /* 0x000fe20008000000 */
[----:B------:R-:W-:-:S02]  /*1990*/  UIADD3 UR11, UPT, UPT, -UR5, URZ, URZ ;  /* 0x000000ff050b7290 */ /* 0x000fc4000fffe1ff */
[----:B------:R-:W-:Y:S02]  /*19a0*/  @!UP0 USHF.R.U32.HI UR8, URZ, UR9, UR8 ;  /* 0x00000009ff088299 */ /* 0x000fe40008011608 */
[----:B------:R-:W-:Y:S02]  /*19b0*/  UIADD3 UR9, UPT, UPT, -UR7, URZ, URZ ;  /* 0x000000ff07097290 */ /* 0x000fe4000fffe1ff */
[----:B------:R-:W-:Y:S02]  /*19c0*/  @!UP0 USEL UR8, UR5, UR8, !UP2 ;  /* 0x0000000805088287 */ /* 0x000fe4000d000000 */
[----:B------:R-:W-:Y:S02]  /*19d0*/  UIMAD UR9, UR19, UR9, UR4 ;  /* 0x00000009130972a4 */ /* 0x000fe4000f8e0204 */
[----:B------:R-:W-:Y:S02]  /*19e0*/  @!UP0 UIADD3 UR7, UPT, UPT, UR7, -UR8, URZ ;  /* 0x8000000807078290 */ /* 0x000fe4000fffe0ff */
[----:B------:R-:W-:-:S02]  /*19f0*/  @!UP0 UIMAD UR6, UR9, UR6, UR8 ;  /* 0x00000006090682a4 */ /* 0x000fc4000f8e0208 */
[----:B------:R-:W-:Y:S02]  /*1a00*/  @!UP0 UIMAD UR4, UR7, UR19, UR5 ;  /* 0x00000013070482a4 */ /* 0x000fe4000f8e0205 */
[----:B------:R-:W-:Y:S02]  /*1a10*/  UIMAD UR46, UR20, UR11, UR46 ;  /* 0x0000000b142e72a4 */ /* 0x000fe4000f8e022e */
[----:B------:R-:W-:Y:S01]  /*1a20*/  UIMAD UR45, UR4, UR14, UR10 ;  /* 0x0000000e042d72a4 */ /* 0x000fe2000f8e020a */
[----:B------:R-:W-:Y:S02]  /*1a30*/  @!UP0 UMOV UR5, UR6 ;  /* 0x0000000600058c82 */ /* 0x000fe40008000000 */
[----:B------:R-:W-:-:S12]  /*1a40*/  UIMAD UR46, UR5, UR20, UR46 ;  /* 0x00000014052e72a4 */ /* 0x000fd8000f8e022e */
.L_x_19:
[----:B------:R-:W-:-:S09]  /*1a50*/  UISETP.NE.AND UP0, UPT, UR22, 0x1, UPT ;  /* 0x000000011600788c */ /* 0x000fd2000bf05270 */
[----:B------:R-:W-:Y:S05]  /*1a60*/  BRA.U UP0, `(.L_x_20) ;  /* 0x0000000100407547 */ /* 0x000fea000b800000 */
[----:B------:R-:W2:Y:S01]  /*1a70*/  LDCU.128 UR8, c[0x0][0xb10] ;  /* 0x00016200ff0877ac */ /* 0x000ea20008000c00 */
[----:B------:R-:W3:Y:S01]  /*1a80*/  LDCU UR12, c[0x0][0xb0c] ;  /* 0x00016180ff0c77ac */ /* 0x000ee20008000800 */
[----:B------:R-:W4:Y:S01]  /*1a90*/  LDCU UR13, c[0x0][0xb20] ;  /* 0x00016400ff0d77ac */ /* 0x000f220008000800 */
[----:B--2---:R-:W-:Y:S02]  /*1aa0*/  UIMAD.WIDE.U32 UR4, UR46, UR8, URZ ;  /* 0x000000082e0472a5 */ /* 0x004fe4000f8e00ff */
[----:B------:R-:W-:Y:S02]  /*1ab0*/  UIMAD.WIDE.U32 UR6, UR45, UR11, URZ ;  /* 0x0000000b2d0672a5 */ /* 0x000fe4000f8e00ff */
[----:B---3--:R-:W-:Y:S02]  /*1ac0*/  UISETP.NE.AND UP0, UPT, UR12, 0x1, UPT ;  /* 0x000000010c00788c */ /* 0x008fe4000bf05270 */
[----:B------:R-:W-:-:S03]  /*1ad0*/  USHF.R.U32.HI UR5, URZ, UR9, UR5 ;  /* 0x00000009ff057299 */ /* 0x000fc60008011605 */
[----:B------:R-:W-:Y:S01]  /*1ae0*/  UMOV UR4, UR7 ;  /* 0x0000000700047c82 */ /* 0x000fe20008000000 */
[----:B------:R-:W-:Y:S02]  /*1af0*/  USEL UR5, UR46, UR5, !UP0 ;  /* 0x000000052e057287 */ /* 0x000fe4000c000000 */
[----:B------:R-:W-:Y:S02]  /*1b00*/  UISETP.NE.AND UP0, UPT, UR10, 0x1, UPT ;  /* 0x000000010a00788c */ /* 0x000fe4000bf05270 */
[----:B----4-:R-:W-:-:S04]  /*1b10*/  USHF.R.U32.HI UR4, URZ, UR13, UR4 ;  /* 0x0000000dff047299 */ /* 0x010fc80008011604 */
[----:B------:R-:W-:-:S04]  /*1b20*/  USEL UR4, UR45, UR4, !UP0 ;  /* 0x000000042d047287 */ /* 0x000fc8000c000000 */
[----:B------:R-:W-:Y:S02]  /*1b30*/  UIADD3 UR6, UPT, UPT, UR5, -UR4, URZ ;  /* 0x8000000405067290 */ /* 0x000fe4000fffe0ff */
[----:B------:R-:W-:Y:S02]  /*1b40*/  UIADD3 UR4, UPT, UPT, -UR5, UR4, URZ ;  /* 0x0000000405047290 */ /* 0x000fe4000fffe1ff */
[----:B------:R-:W-:Y:S02]  /*1b50*/  UIMAD UR45, UR6, UR10, UR45 ;  /* 0x0000000a062d72a4 */ /* 0x000fe4000f8e022d */
[----:B------:R-:W-:-:S12]  /*1b60*/  UIMAD UR46, UR4, UR12, UR46 ;  /* 0x0000000c042e72a4 */ /* 0x000fd8000f8e022e */
.L_x_20:
[----:B------:R-:W-:Y:S01]  /*1b70*/  UISETP.NE.AND UP0, UPT, UR18, 0x2, UPT ;  /* 0x000000021200788c */ /* 0x000fe2000bf05270 */
[----:B------:R-:W-:Y:S09]  /*1b80*/  BRA.U !UP6, `(.L_x_21) ;  /* 0x000000010e0c7547 */ /* 0x000ff2000b800000 */
[----:B------:R-:W-:Y:S01]  /*1b90*/  UCGABAR_WAIT ;  /* 0x0000000000007dc7 */ /* 0x000fe20008000000 */
[----:B------:R-:W-:Y:S01]  /*1ba0*/  CCTL.IVALL ;  /* 0x00000000ff00798f */ /* 0x000fe20002000000 */
[----:B------:R-:W-:Y:S05]  /*1bb0*/  BRA `(.L_x_22) ;  /* 0x0000000000047947 */ /* 0x000fea0003800000 */
.L_x_21:
[----:B------:R-:W-:Y:S06]  /*1bc0*/  BAR.SYNC.DEFER_BLOCKING 0x0 ;  /* 0x0000000000007b1d */ /* 0x000fec0000010000 */
.L_x_22:
[----:B------:R-:W-:Y:S05]  /*1bd0*/  BRA.U UP0, `(.L_x_23) ;  /* 0x0000002d00c87547 */ /* 0x000fea000b800000 */
[----:B------:R-:W2:Y:S01]  /*1be0*/  LDCU UR6, c[0x0][0x38c] ;  /* 0x00007180ff0677ac */ /* 0x000ea20008000800 */
[----:B------:R-:W-:Y:S01]  /*1bf0*/  PLOP3.LUT P1, PT, PT, PT, UP3, 0x80, 0x8 ;  /* 0x000000000008781c */ /* 0x000fe20003f2f038 */
[----:B------:R-:W-:Y:S01]  /*1c00*/  IMAD.MOV.U32 R12, RZ, RZ, 0x1 ;  /* 0x00000001ff0c7424 */ /* 0x000fe200078e00ff */
[----:B------:R-:W-:Y:S01]  /*1c10*/  ISETP.EQ.OR P2, PT, R0, RZ, P3 ;  /* 0x000000ff0000720c */ /* 0x000fe20001f42670 */
[----:B------:R-:W-:Y:S01]  /*1c20*/  UISETP.NE.AND UP1, UPT, UR18, URZ, UPT ;  /* 0x000000ff1200728c */ /* 0x000fe2000bf25270 */
[----:B------:R-:W-:Y:S01]  /*1c30*/  PLOP3.LUT P1, PT, P1, PT, PT, 0x8, 0x80 ;  /* 0x000000000080781c */ /* 0x000fe20000f2e170 */
[----:B------:R-:W-:Y:S01]  /*1c40*/  USEL UR25, URZ, 0x1, UP4 ;  /* 0x00000001ff197887 */ /* 0x000fe2000a000000 */
[----:B------:R-:W-:Y:S01]  /*1c50*/  CS2R R10, SRZ ;  /* 0x00000000000a7805 */ /* 0x000fe2000001ff00 */
[----:B------:R-:W-:Y:S01]  /*1c60*/  IMAD.MOV.U32 R9, RZ, RZ, RZ ;  /* 0x000000ffff097224 */ /* 0x000fe200078e00ff */
[----:B------:R-:W3:Y:S01]  /*1c70*/  LDCU UR39, c[0x0][0x370] ;  /* 0x00006e00ff2777ac */ /* 0x000ee20008000800 */
[----:B------:R-:W-:Y:S01]  /*1c80*/  IMAD.MOV.U32 R8, RZ, RZ, 0x1 ;  /* 0x00000001ff087424 */ /* 0x000fe200078e00ff */
[----:B------:R-:W4:Y:S01]  /*1c90*/  LDCU.64 UR28, c[0x0][0x348] ;  /* 0x00006900ff1c77ac */ /* 0x000f220008000a00 */
[----:B------:R-:W-:-:S02]  /*1ca0*/  USHF.R.U32.HI UR44, URZ, 0x5, UR24 ;  /* 0x00000005ff2c7899 */ /* 0x000fc40008011618 */
[----:B--2---:R-:W-:Y:S02]  /*1cb0*/  UIADD3 UR5, UPT, UPT, UR6, 0x1f, URZ ;  /* 0x0000001f06057890 */ /* 0x004fe4000fffe0ff */
[----:B------:R-:W-:Y:S02]  /*1cc0*/  UIADD3 UR47, UPT, UPT, UR6, 0x3e, URZ ;  /* 0x0000003e062f7890 */ /* 0x000fe4000fffe0ff */
[----:B------:R-:W-:Y:S01]  /*1cd0*/  USHF.R.S32.HI UR4, URZ, 0x1f, UR5 ;  /* 0x0000001fff047899 */ /* 0x000fe20008011405 */
[----:B------:R-:W2:Y:S03]  /*1ce0*/  LDCU UR38, c[0x0][0x374] ;  /* 0x00006e80ff2677ac */ /* 0x000ea60008000800 */
[----:B------:R-:W-:Y:S02]  /*1cf0*/  ULEA.HI UR4, UR4, UR5, URZ, 0x5 ;  /* 0x0000000504047291 */ /* 0x000fe4000f8f28ff */
[----:B------:R-:W-:-:S02]  /*1d00*/  USEL UR25, UR25, 0x2, UP1 ;  /* 0x0000000219197887 */ /* 0x000fc40008800000 */
[----:B------:R-:W-:Y:S02]  /*1d10*/  USHF.R.S32.HI UR41, URZ, 0x5, UR4 ;  /* 0x00000005ff297899 */ /* 0x000fe40008011404 */
[----:B------:R-:W-:Y:S02]  /*1d20*/  UIADD3 UR4, UPT, UPT, UR6, -0x1, URZ ;  /* 0xffffffff06047890 */ /* 0x000fe4000fffe0ff */
[----:B------:R-:W-:Y:S02]  /*1d30*/  UISETP.LT.U32.AND UP0, UPT, UR41, 0x36, UPT ;  /* 0x000000362900788c */ /* 0x000fe4000bf01070 */
[----:B------:R-:W-:Y:S02]  /*1d40*/  UISETP.GE.U32.AND UP2, UPT, UR4, -0x3f, UPT ;  /* 0xffffffc10400788c */ /* 0x000fe4000bf46070 */
[----:B------:R-:W-:Y:S01]  /*1d50*/  USEL UR40, UR41, 0x36, UP0 ;  /* 0x0000003629287887 */ /* 0x000fe20008000000 */
[----:B------:R-:W-:-:S03]  /*1d60*/  UMOV UR5, URZ ;  /* 0x000000ff00057c82 */ /* 0x000fc60008000000 */
[----:B------:R-:W-:Y:S02]  /*1d70*/  UIADD3 UR21, UPT, UPT, UR40, -0x1, URZ ;  /* 0xffffffff28157890 */ /* 0x000fe4000fffe0ff */
[----:B------:R-:W-:-:S03]  /*1d80*/  UIADD3 UR43, UPT, UPT, UR41, -UR40, URZ ;  /* 0x80000028292b7290 */ /* 0x000fc6000fffe0ff */
[----:B------:R-:W-:-:S04]  /*1d90*/  @UP2 UIADD3 UR21, UPT, UPT, UR40, URZ, URZ ;  /* 0x000000ff28152290 */ /* 0x000fc8000fffe0ff */
[----:B--234-:R-:W-:-:S12]  /*1da0*/  UIADD3 UR21, UPT, UPT, UR21, 0x1, URZ ;  /* 0x0000000115157890 */ /* 0x01cfd8000fffe0ff */
.L_x_43:
[----:B------:R-:W-:Y:S01]  /*1db0*/  UISETP.NE.AND UP0, UPT, UR48, URZ, UPT ;  /* 0x000000ff3000728c */ /* 0x000fe2000bf05270 */
[----:B------:R-:W2:Y:S08]  /*1dc0*/  S2UR UR48, SR_CgaCtaId ;  /* 0x00000000003079c3 */ /* 0x000eb00000008800 */
[----:B------:R-:W-:Y:S05]  /*1dd0*/  BRA.U UP0, `(.L_x_24) ;  /* 0x0000000100347547 */ /* 0x000fea000b800000 */
[----:B------:R-:W3:Y:S01]  /*1de0*/  S2R R0, SR_CgaCtaId ;  /* 0x0000000000007919 */ /* 0x000ee20000008800 */
[----:B------:R-:W-:-:S04]  /*1df0*/  MOV R2, 0x400 ;  /* 0x0000040000027802 */ /* 0x000fc80000000f00 */
[----:B---3--:R-:W-:Y:S02]  /*1e00*/  LEA R0, R0, R2, 0x18 ;  /* 0x0000000200007211 */ /* 0x008fe400078ec0ff */
[----:B------:R-:W-:-:S03]  /*1e10*/  SHF.L.U32 R2, R8, 0x1f, RZ ;  /* 0x0000001f08027819 */ /* 0x000fc600000006ff */
[----:B------:R-:W-:-:S04]  /*1e20*/  IMAD R0, R9, 0x8, R0 ;  /* 0x0000000809007824 */ /* 0x000fc800078e0200 */
[----:B------:R-:W3:Y:S02]  /*1e30*/  SYNCS.PHASECHK.TRANS64.TRYWAIT P0, [R0+URZ+0x3f0], R2 ;  /* 0x0003f002000075a7 */ /* 0x000ee400080011ff */
[----:B---3--:R-:W-:Y:S05]  /*1e40*/  @!P0 BRA `(.L_x_25) ;  /* 0x0000006800c88947 */ /* 0x008fea0003800000 */
.L_x_153:
[----:B------:R-:W-:Y:S01]  /*1e50*/  VIADD R9, R9, 0x1 ;  /* 0x0000000109097836 */ /* 0x000fe20000000000 */
[----:B------:R3:W-:Y:S04]  /*1e60*/  SYNCS.ARRIVE.TRANS64.A1T0 RZ, [R0+URZ+0x3e0], RZ ;  /* 0x0003e0ff00ff79a7 */ /* 0x0007e800081000ff */
[----:B------:R-:W-:-:S04]  /*1e70*/  ISETP.NE.AND P0, PT, R9, 0x2, PT ;  /* 0x000000020900780c */ /* 0x000fc80003f05270 */
[----:B------:R-:W-:Y:S02]  /*1e80*/  SEL R9, R9, RZ, P0 ;  /* 0x000000ff09097207 */ /* 0x000fe40000000000 */
[----:B---3--:R-:W-:-:S04]  /*1e90*/  SEL R0, RZ, 0x1, P0 ;  /* 0x00000001ff007807 */ /* 0x008fc80000000000 */
[----:B------:R-:W-:-:S07]  /*1ea0*/  LOP3.LUT R8, R8, R0, RZ, 0x3c, !PT ;  /* 0x0000000008087212 */ /* 0x000fce00078e3cff */
.L_x_24:
[----:B------:R-:W-:Y:S01]  /*1eb0*/  UMOV UR6, 0x400 ;  /* 0x0000040000067882 */ /* 0x000fe20000000000 */
[----:B------:R-:W-:Y:S01]  /*1ec0*/  SHF.L.U32 R0, R12, 0x1f, RZ ;  /* 0x0000001f0c007819 */ /* 0x000fe200000006ff */
[----:B--2---:R-:W-:Y:S02]  /*1ed0*/  ULEA UR6, UR48, UR6, 0x18 ;  /* 0x0000000630067291 */ /* 0x004fe4000f8ec0ff */
[----:B------:R-:W-:Y:S02]  /*1ee0*/  UISETP.GE.U32.AND UP0, UPT, UR47, 0x3f, UPT ;  /* 0x0000003f2f00788c */ /* 0x000fe4000bf06070 */
[----:B------:R-:W-:Y:S02]  /*1ef0*/  ULEA UR4, UR5, UR6, 0x3 ;  /* 0x0000000605047291 */ /* 0x000fe4000f8e18ff */
[----:B------:R-:W-:Y:S02]  /*1f00*/  USHF.L.U32 UR35, UR46, 0x6, URZ ;  /* 0x000000062e237899 */ /* 0x000fe400080006ff */
[----:B------:R-:W-:Y:S01]  /*1f10*/  ULEA UR11, UR45, UR44, 0x6 ;  /* 0x0000002c2d0b7291 */ /* 0x000fe2000f8e30ff */
[----:B------:R-:W-:-:S04]  /*1f20*/  UMOV UR13, URZ ;  /* 0x000000ff000d7c82 */ /* 0x000fc80008000000 */
[----:B------:R2:W3:Y:S01]  /*1f30*/  SYNCS.PHASECHK.TRANS64.TRYWAIT P0, [UR4+0x1b0], R0 ;  /* 0x0001b000ff0075a7 */ /* 0x0004e20008001104 */
[----:B------:R-:W-:Y:S06]  /*1f40*/  BRA.U !UP0, `(.L_x_26) ;  /* 0x0000000108bc7547 */ /* 0x000fec000b800000 */
[----:B------:R-:W-:Y:S01]  /*1f50*/  UMOV UR7, URZ ;  /* 0x000000ff00077c82 */ /* 0x000fe20008000000 */
[----:B------:R-:W-:-:S05]  /*1f60*/  UMOV UR4, UR5 ;  /* 0x0000000500047c82 */ /* 0x000fca0008000000 */
.L_x_32:
[----:B------:R-:W-:Y:S01]  /*1f70*/  ULEA UR33, UR4, UR6, 0x3 ;  /* 0x0000000604217291 */ /* 0x000fe2000f8e18ff */
[----:B---3--:R-:W-:Y:S01]  /*1f80*/  @!P3 MOV R2, 0x1000 ;  /* 0x000010000002b802 */ /* 0x008fe20000000f00 */
[----:B-1-34-:R-:W-:Y:S10]  /*1f90*/  @P0 BRA `(.L_x_27) ;  /* 0x00000000000c0947 */ /* 0x01aff40003800000 */
[----:B------:R-:W-:-:S04]  /*1fa0*/  SHF.L.U32 R3, R12, 0x1f, RZ ;  /* 0x0000001f0c037819 */ /* 0x000fc800000006ff */
[----:B------:R-:W3:Y:S02]  /*1fb0*/  SYNCS.PHASECHK.TRANS64.TRYWAIT P0, [UR33+0x1b0], R3 ;  /* 0x0001b003ff0075a7 */ /* 0x000ee40008001121 */
[----:B---3--:R-:W-:Y:S05]  /*1fc0*/  @!P0 BRA `(.L_x_28) ;  /* 0x00000068007c8947 */ /* 0x008fea0003800000 */
.L_x_27:
[----:B------:R3:W-:Y:S01]  /*1fd0*/  @!P3 SYNCS.ARRIVE.TRANS64 RZ, [UR33], R2 ;  /* 0x00000002ffffb9a7 */ /* 0x0007e20008000021 */
[----:B------:R-:W-:-:S04]  /*1fe0*/  ULOP3.LUT UR5, UR25, 0x2, URZ, 0xfc, !UPT ;  /* 0x0000000219057892 */ /* 0x000fc8000f8efcff */
[----:B------:R-:W-:-:S09]  /*1ff0*/  UISETP.NE.AND UP0, UPT, UR5, 0x2, UPT ;  /* 0x000000020500788c */ /* 0x000fd2000bf05270 */
[----:B------:R-:W-:Y:S05]  /*2000*/  BRA.U UP0, `(.L_x_29) ;  /* 0x0000000100047547 */ /* 0x000fea000b800000 */
[----:B-1----:R-:W-:Y:S05]  /*2010*/  BPT.TRAP 0x1 ;  /* 0x000000040000795c */ /* 0x002fea0000300000 */
.L_x_29:
[----:B------:R-:W-:Y:S04]  /*2020*/  BSSY.RECONVERGENT B0, `(.L_x_30) ;  /* 0x0000003000007945 */ /* 0x000fe80003800200 */
[----:B------:R-:W-:Y:S05]  /*2030*/  @P2 BRA `(.L_x_31) ;  /* 0x0000000000042947 */ /* 0x000fea0003800000 */
[----:B-1----:R-:W-:Y:S05]  /*2040*/  BPT.TRAP 0x1 ;  /* 0x000000040000795c */ /* 0x002fea0000300000 */
.L_x_31:
[----:B-1----:R-:W-:Y:S05]  /*2050*/  BSYNC.RECONVERGENT B0 ;  /* 0x0000000000007941 */ /* 0x002fea0003800200 */
.L_x_30:
[----:B------:R-:W-:Y:S02]  /*2060*/  UIADD3 UR5, UPT, UPT, UR4, 0x1, URZ ;  /* 0x0000000104057890 */ /* 0x000fe4000fffe0ff */
[----:B------:R-:W-:Y:S02]  /*2070*/  USHF.L.U32 UR34, UR7, 0x5, URZ ;  /* 0x0000000507227899 */ /* 0x000fe400080006ff */
[----:B------:R-:W-:Y:S02]  /*2080*/  UISETP.NE.AND UP0, UPT, UR5, 0x36, UPT ;  /* 0x000000360500788c */ /* 0x000fe4000bf05270 */
[----:B------:R-:W-:Y:S02]  /*2090*/  USHF.L.U32 UR32, UR4, 0xb, URZ ;  /* 0x0000000b04207899 */ /* 0x000fe400080006ff */
[----:B------:R-:W-:Y:S02]  /*20a0*/  USEL UR9, URZ, 0x1, UP0 ;  /* 0x00000001ff097887 */ /* 0x000fe40008000000 */
[----:B------:R-:W-:-:S02]  /*20b0*/  USEL UR5, UR5, URZ, UP0 ;  /* 0x000000ff05057287 */ /* 0x000fc40008000000 */
[----:B------:R-:W-:Y:S02]  /*20c0*/  UIADD3 UR14, UP0, UPT, UR28, 0x180, URZ ;  /* 0x000001801c0e7890 */ /* 0x000fe4000ff1e0ff */
[----:B------:R-:W-:Y:S01]  /*20d0*/  ULEA UR8, UR5, UR6, 0x3 ;  /* 0x0000000605087291 */ /* 0x000fe2000f8e18ff */
[----:B------:R-:W-:Y:S01]  /*20e0*/  LOP3.LUT R12, R12, UR9, RZ, 0x3c, !PT ;  /* 0x000000090c0c7c12 */ /* 0x000fe2000f8e3cff */
[----:B------:R-:W-:Y:S02]  /*20f0*/  UIADD3 UR7, UPT, UPT, UR7, 0x1, URZ ;  /* 0x0000000107077890 */ /* 0x000fe4000fffe0ff */
[----:B------:R-:W-:Y:S01]  /*2100*/  UIADD3 UR16, UP1, UPT, UR28, 0x80, URZ ;  /* 0x000000801c107890 */ /* 0x000fe2000ff3e0ff */
[----:B--2---:R-:W-:Y:S01]  /*2110*/  SHF.L.U32 R0, R12, 0x1f, RZ ;  /* 0x0000001f0c007819 */ /* 0x004fe200000006ff */
[----:B------:R-:W-:Y:S02]  /*2120*/  UIADD3.X UR15, UPT, UPT, URZ, UR29, URZ, UP0, !UPT ;  /* 0x0000001dff0f7290 */ /* 0x000fe400087fe4ff */
[----:B------:R-:W-:Y:S01]  /*2130*/  UISETP.NE.AND UP0, UPT, UR7, UR21, UPT ;  /* 0x000000150700728c */ /* 0x000fe2000bf05270 */
[----:B------:R4:W1:Y:S01]  /*2140*/  SYNCS.PHASECHK.TRANS64.TRYWAIT P0, [UR8+0x1b0], R0 ;  /* 0x0001b000ff0075a7 */ /* 0x0008620008001108 */
[----:B------:R-:W-:-:S02]  /*2150*/  ULOP3.LUT UR8, UR32, UR24, URZ, 0xfc, !UPT ;  /* 0x0000001820087292 */ /* 0x000fc4000f8efcff */
[----:B------:R-:W-:Y:S02]  /*2160*/  UIADD3.X UR17, UPT, UPT, URZ, UR29, URZ, UP1, !UPT ;  /* 0x0000001dff117290 */ /* 0x000fe40008ffe4ff */
[----:B------:R-:W-:Y:S02]  /*2170*/  UIADD3 UR32, UPT, UPT, UR6, 0x2800, UR32 ;  /* 0x0000280006207890 */ /* 0x000fe4000fffe020 */
[----:B------:R-:W-:Y:S01]  /*2180*/  UIADD3 UR8, UPT, UPT, UR6, 0x1d800, UR8 ;  /* 0x0001d80006087890 */ /* 0x000fe2000fffe008 */
[----:B------:R-:W-:Y:S01]  /*2190*/  UMOV UR18, 0x0 ;  /* 0x0000000000127882 */ /* 0x000fe20000000000 */
[----:B------:R-:W-:Y:S01]  /*21a0*/  UMOV UR19, 0x10000000 ;  /* 0x1000000000137882 */ /* 0x000fe20000000000 */
[----:B------:R-:W-:Y:S01]  /*21b0*/  UMOV UR4, 0x30000 ;  /* 0x0003000000047882 */ /* 0x000fe20000000000 */
[----:B------:R-:W-:Y:S01]  /*21c0*/  UMOV UR12, UR36 ;  /* 0x00000024000c7c82 */ /* 0x000fe20008000000 */
[----:B------:R-:W-:Y:S01]  /*21d0*/  UMOV UR9, UR33 ;  /* 0x0000002100097c82 */ /* 0x000fe20008000000 */
[----:B------:R-:W-:Y:S01]  /*21e0*/  UMOV UR10, UR34 ;  /* 0x00000022000a7c82 */ /* 0x000fe20008000000 */
[----:B------:R-:W-:Y:S01]  /*21f0*/  UTMALDG.3D [UR32], [UR16], desc[UR18] ;  /* 0x00001220100075b4 */ /* 0x000fe20008011000 */
[----:B------:R-:W-:Y:S01]  /*2200*/  UMOV UR13, UR21 ;  /* 0x00000015000d7c82 */ /* 0x000fe20008000000 */
[----:B------:R2:W-:Y:S02]  /*2210*/  UTMALDG.3D.MULTICAST [UR8], [UR14], UR4, desc[UR18] ;  /* 0x000012080e0073b4 */ /* 0x0005e40008011804 */
[----:B--2---:R-:W-:Y:S01]  /*2220*/  UMOV UR4, UR5 ;  /* 0x0000000500047c82 */ /* 0x004fe20008000000 */
[----:B------:R-:W-:Y:S05]  /*2230*/  BRA.U UP0, `(.L_x_32) ;  /* 0xfffffffd004c7547 */ /* 0x000fea000b83ffff */
.L_x_26:
[----:B------:R-:W-:Y:S01]  /*2240*/  ULEA UR4, UR5, UR6, 0x3 ;  /* 0x0000000605047291 */ /* 0x000fe2000f8e18ff */
[----:B--2-4-:R-:W-:Y:S01]  /*2250*/  SHF.L.U32 R0, R12, 0x1f, RZ ;  /* 0x0000001f0c007819 */ /* 0x014fe200000006ff */
[----:B------:R-:W-:Y:S01]  /*2260*/  @!P1 SYNCS.ARRIVE.TRANS64.A1T0 RZ, [UR6+0x378], RZ ;  /* 0x000378ffffff99a7 */ /* 0x000fe20008100006 */
[----:B------:R-:W-:-:S06]  /*2270*/  UISETP.GT.AND UP0, UPT, UR41, UR40, UPT ;  /* 0x000000282900728c */ /* 0x000fcc000bf04270 */
[----:B-1-3--:R1:W2:Y:S03]  /*2280*/  SYNCS.PHASECHK.TRANS64.TRYWAIT P0, [UR4+0x1b0], R0 ;  /* 0x0001b000ff0075a7 */ /* 0x00a2a60008001104 */
[----:B------:R-:W-:Y:S05]  /*2290*/  BRA.U !UP0, `(.L_x_33) ;  /* 0x0000000108c07547 */ /* 0x000fea000b800000 */
[----:B------:R-:W-:Y:S01]  /*22a0*/  UIADD3 UR26, UPT, UPT, UR43, UR13, URZ ;  /* 0x0000000d2b1a7290 */ /* 0x000fe2000fffe0ff */
[----:B------:R-:W-:-:S11]  /*22b0*/  UMOV UR4, UR5 ;  /* 0x0000000500047c82 */ /* 0x000fd60008000000 */
.L_x_39:
[----:B------:R-:W-:Y:S01]  /*22c0*/  ULEA UR17, UR4, UR6, 0x3 ;  /* 0x0000000604117291 */ /* 0x000fe2000f8e18ff */
[----:B--2---:R-:W-:Y:S01]  /*22d0*/  @!P3 MOV R2, 0x1000 ;  /* 0x000010000002b802 */ /* 0x004fe20000000f00 */
[----:B--234-:R-:W-:Y:S10]  /*22e0*/  @P0 BRA `(.L_x_34) ;  /* 0x00000000000c0947 */ /* 0x01cff40003800000 */
[----:B------:R-:W-:-:S04]  /*22f0*/  SHF.L.U32 R3, R12, 0x1f, RZ ;  /* 0x0000001f0c037819 */ /* 0x000fc800000006ff */
[----:B------:R-:W2:Y:S02]  /*2300*/  SYNCS.PHASECHK.TRANS64.TRYWAIT P0, [UR17+0x1b0], R3 ;  /* 0x0001b003ff0075a7 */ /* 0x000ea40008001111 */
[----:B--2---:R-:W-:Y:S05]  /*2310*/  @!P0 BRA `(.L_x_35) ;  /* 0x0000006400c08947 */ /* 0x004fea0003800000 */
.L_x_34:
[----:B------:R2:W-:Y:S01]  /*2320*/  @!P3 SYNCS.ARRIVE.TRANS64 RZ, [UR17], R2 ;  /* 0x00000002ffffb9a7 */ /* 0x0005e20008000011 */
[----:B------:R-:W-:-:S04]  /*2330*/  ULOP3.LUT UR5, UR25, 0x2, URZ, 0xfc, !UPT ;  /* 0x0000000219057892 */ /* 0x000fc8000f8efcff */
[----:B------:R-:W-:-:S09]  /*2340*/  UISETP.NE.AND UP0, UPT, UR5, 0x2, UPT ;  /* 0x000000020500788c */ /* 0x000fd2000bf05270 */
[----:B------:R-:W-:Y:S05]  /*2350*/  BRA.U UP0, `(.L_x_36) ;  /* 0x0000000100047547 */ /* 0x000fea000b800000 */
[----:B------:R-:W-:Y:S05]  /*2360*/  BPT.TRAP 0x1 ;  /* 0x000000040000795c */ /* 0x000fea0000300000 */
.L_x_36:
[----:B------:R-:W-:Y:S04]  /*2370*/  BSSY.RECONVERGENT B0, `(.L_x_37) ;  /* 0x0000003000007945 */ /* 0x000fe80003800200 */
[----:B------:R-:W-:Y:S05]  /*2380*/  @P2 BRA `(.L_x_38) ;  /* 0x0000000000042947 */ /* 0x000fea0003800000 */
[----:B------:R-:W-:Y:S05]  /*2390*/  BPT.TRAP 0x1 ;  /* 0x000000040000795c */ /* 0x000fea0000300000 */
.L_x_38:
[----:B------:R-:W-:Y:S05]  /*23a0*/  BSYNC.RECONVERGENT B0 ;  /* 0x0000000000007941 */ /* 0x000fea0003800200 */
.L_x_37:
[----:B------:R-:W-:Y:S02]  /*23b0*/  UIADD3 UR5, UPT, UPT, UR4, 0x1, URZ ;  /* 0x0000000104057890 */ /* 0x000fe4000fffe0ff */
[----:B------:R-:W-:Y:S02]  /*23c0*/  USHF.L.U32 UR18, UR13, 0x5, URZ ;  /* 0x000000050d127899 */ /* 0x000fe400080006ff */
[----:B------:R-:W-:Y:S02]  /*23d0*/  UISETP.NE.AND UP0, UPT, UR5, 0x36, UPT ;  /* 0x000000360500788c */ /* 0x000fe4000bf05270 */
[----:B------:R-:W-:Y:S02]  /*23e0*/  USHF.L.U32 UR16, UR4, 0xb, URZ ;  /* 0x0000000b04107899 */ /* 0x000fe400080006ff */
[----:B------:R-:W-:Y:S02]  /*23f0*/  USEL UR8, URZ, 0x1, UP0 ;  /* 0x00000001ff087887 */ /* 0x000fe40008000000 */
[----:B------:R-:W-:-:S02]  /*2400*/  USEL UR5, UR5, URZ, UP0 ;  /* 0x000000ff05057287 */ /* 0x000fc40008000000 */
[----:B------:R-:W-:Y:S02]  /*2410*/  UIADD3 UR22, UP0, UPT, UR28, 0x180, URZ ;  /* 0x000001801c167890 */ /* 0x000fe4000ff1e0ff */
[----:B------:R-:W-:Y:S01]  /*2420*/  UIADD3 UR13, UPT, UPT, UR13, 0x1, URZ ;  /* 0x000000010d0d7890 */ /* 0x000fe2000fffe0ff */
[----:B------:R-:W-:Y:S01]  /*2430*/  LOP3.LUT R12, R12, UR8, RZ, 0x3c, !PT ;  /* 0x000000080c0c7c12 */ /* 0x000fe2000f8e3cff */
[----:B------:R-:W-:Y:S02]  /*2440*/  UIADD3 UR14, UP1, UPT, UR28, 0x80, URZ ;  /* 0x000000801c0e7890 */ /* 0x000fe4000ff3e0ff */
[----:B------:R-:W-:Y:S01]  /*2450*/  UIADD3.X UR23, UPT, UPT, URZ, UR29, URZ, UP0, !UPT ;  /* 0x0000001dff177290 */ /* 0x000fe200087fe4ff */
[----:B-1----:R-:W-:Y:S01]  /*2460*/  SHF.L.U32 R0, R12, 0x1f, RZ ;  /* 0x0000001f0c007819 */ /* 0x002fe200000006ff */
[----:B------:R-:W-:Y:S02]  /*2470*/  ULOP3.LUT UR8, UR16, UR24, URZ, 0xfc, !UPT ;  /* 0x0000001810087292 */ /* 0x000fe4000f8efcff */
[----:B------:R-:W-:-:S02]  /*2480*/  UISETP.NE.AND UP0, UPT, UR13, UR26, UPT ;  /* 0x0000001a0d00728c */ /* 0x000fc4000bf05270 */
[----:B------:R-:W-:Y:S02]  /*2490*/  ULEA UR7, UR5, UR6, 0x3 ;  /* 0x0000000605077291 */ /* 0x000fe4000f8e18ff */
[----:B------:R-:W-:Y:S02]  /*24a0*/  UIADD3 UR16, UPT, UPT, UR6, 0x2800, UR16 ;  /* 0x0000280006107890 */ /* 0x000fe4000fffe010 */
[----:B------:R-:W-:Y:S02]  /*24b0*/  UIADD3.X UR15, UPT, UPT, URZ, UR29, URZ, UP1, !UPT ;  /* 0x0000001dff0f7290 */ /* 0x000fe40008ffe4ff */
[----:B------:R-:W-:Y:S01]  /*24c0*/  UIADD3 UR8, UPT, UPT, UR6, 0x1d800, UR8 ;  /* 0x0001d80006087890 */ /* 0x000fe2000fffe008 */
[----:B------:R-:W-:Y:S01]  /*24d0*/  UMOV UR30, 0x0 ;  /* 0x00000000001e7882 */ /* 0x000fe20000000000 */
[----:B------:R-:W-:Y:S01]  /*24e0*/  UMOV UR31, 0x10000000 ;  /* 0x10000000001f7882 */ /* 0x000fe20000000000 */
[----:B------:R-:W-:Y:S01]  /*24f0*/  UMOV UR19, UR35 ;  /* 0x0000002300137c82 */ /* 0x000fe20008000000 */
[----:B------:R-:W-:Y:S01]  /*2500*/  UMOV UR20, UR36 ;  /* 0x0000002400147c82 */ /* 0x000fe20008000000 */
[----:B------:R3:W4:Y:S01]  /*2510*/  SYNCS.PHASECHK.TRANS64.TRYWAIT P0, [UR7+0x1b0], R0 ;  /* 0x0001b000ff0075a7 */ /* 0x0007220008001107 */
[----:B------:R-:W-:Y:S01]  /*2520*/  UMOV UR4, 0x30000 ;  /* 0x0003000000047882 */ /* 0x000fe20000000000 */
[----:B------:R-:W-:Y:S01]  /*2530*/  UMOV UR12, UR36 ;  /* 0x00000024000c7c82 */ /* 0x000fe20008000000 */
[----:B------:R-:W-:Y:S01]  /*2540*/  UMOV UR9, UR17 ;  /* 0x0000001100097c82 */ /* 0x000fe20008000000 */
[----:B------:R-:W-:Y:S01]  /*2550*/  UMOV UR10, UR18 ;  /* 0x00000012000a7c82 */ /* 0x000fe20008000000 */
[----:B------:R-:W-:Y:S01]  /*2560*/  UTMALDG.3D [UR16], [UR14], desc[UR30] ;  /* 0x00001e100e0075b4 */ /* 0x000fe20008011000 */
[----:B------:R1:W-:Y:S02]  /*2570*/  UTMALDG.3D.MULTICAST [UR8], [UR22], UR4, desc[UR30] ;  /* 0x00001e08160073b4 */ /* 0x0003e40008011804 */
[----:B-1----:R-:W-:Y:S01]  /*2580*/  UMOV UR4, UR5 ;  /* 0x0000000500047c82 */ /* 0x002fe20008000000 */
[----:B------:R-:W-:Y:S05]  /*2590*/  BRA.U UP0, `(.L_x_39) ;  /* 0xfffffffd00487547 */ /* 0x000fea000b83ffff */
.L_x_33:
[C---:B------:R-:W-:Y:S01]  /*25a0*/  LEA R3, R11.reuse, UR6, 0x3 ;  /* 0x000000060b037c11 */ /* 0x040fe2000f8e18ff */
[----:B------:R-:W-:Y:S01]  /*25b0*/  NOP ;  /* 0x0000000000007918 */ /* 0x000fe20000000000 */
[----:B-1-3--:R-:W-:Y:S02]  /*25c0*/  SHF.L.U32 R0, R10, 0x1f, RZ ;  /* 0x0000001f0a007819 */ /* 0x00afe400000006ff */
[----:B------:R-:W-:Y:S02]  /*25d0*/  LEA R4, R11, UR6, 0x4 ;  /* 0x000000060b047c11 */ /* 0x000fe4000f8e20ff */
[----:B--2-4-:R-:W1:Y:S02]  /*25e0*/  SYNCS.PHASECHK.TRANS64.TRYWAIT P0, [R3+URZ+0x380], R0 ;  /* 0x00038000030075a7 */ /* 0x014e6400080011ff */
[----:B-1----:R-:W-:Y:S05]  /*25f0*/  @!P0 BRA `(.L_x_40) ;  /* 0x0000006400208947 */ /* 0x002fea0003800000 */
.L_x_156:
[----:B------:R-:W2:Y:S01]  /*2600*/  LDS.128 R4, [R4+0x410] ;  /* 0x0004100004047984 */ /* 0x000ea20000000c00 */
[----:B------:R-:W-:Y:S01]  /*2610*/  UISETP.GE.AND UP0, UPT, UR42, 0x1, UPT ;  /* 0x000000012a00788c */ /* 0x000fe2000bf06270 */
[----:B------:R-:W-:Y:S01]  /*2620*/  @!PT LDS RZ, [RZ] ;  /* 0x00000000fffff984 */ /* 0x000fe20000000800 */
[----:B------:R-:W-:Y:S01]  /*2630*/  @!PT LDS RZ, [RZ] ;  /* 0x00000000fffff984 */ /* 0x000fe20000000800 */
[----:B------:R-:W-:Y:S01]  /*2640*/  @!PT LDS RZ, [RZ] ;  /* 0x00000000fffff984 */ /* 0x000fe20000000800 */
[----:B------:R-:W-:Y:S01]  /*2650*/  @!PT LDS RZ, [RZ] ;  /* 0x00000000fffff984 */ /* 0x000fe20000000800 */
[----:B------:R3:W-:Y:S06]  /*2660*/  MEMBAR.ALL.CTA ;  /* 0x0000000000007992 */ /* 0x0007ec0000008000 */
[----:B---3--:R-:W3:Y:S01]  /*2670*/  FENCE.VIEW.ASYNC.S ;  /* 0x00000000000073c6 */ /* 0x008ee20000000000 */
[----:B--2---:R-:W-:-:S13]  /*2680*/  LOP3.LUT P0, RZ, R6, 0x1, RZ, 0xc0, !PT ;  /* 0x0000000106ff7812 */ /* 0x004fda000780c0ff */
[----:B---3--:R-:W-:Y:S01]  /*2690*/  VOTEU.ANY UP1, P0 ;  /* 0x0000000000ff7886 */ /* 0x008fe20000020100 */
[----:B------:R-:W-:-:S13]  /*26a0*/  PLOP3.LUT P0, PT, PT, PT, UP1, 0x80, 0x8 ;  /* 0x000000000008781c */ /* 0x000fda0003f0f018 */
[----:B-1----:R-:W-:Y:S02]  /*26b0*/  @P0 LOP3.LUT R0, R5, 0xffff, RZ, 0xc0, !PT ;  /* 0x0000ffff05000812 */ /* 0x002fe400078ec0ff */
[----:B------:R-:W-:Y:S02]  /*26c0*/  @P0 MOV R2, R4 ;  /* 0x0000000400020202 */ /* 0x000fe40000000f00 */
[----:B------:R-:W-:Y:S01]  /*26d0*/  @P0 R2UR UR7, R0 ;  /* 0x00000000000702ca */ /* 0x000fe200000e0000 */
[----:B------:R-:W-:Y:S01]  /*26e0*/  VIADD R0, R3, 0x390 ;  /* 0x0000039003007836 */ /* 0x000fe20000000000 */
[----:B------:R-:W-:Y:S02]  /*26f0*/  @P0 SHF.R.U32.HI R4, RZ, 0x10, R5 ;  /* 0x00000010ff040819 */ /* 0x000fe40000011605 */
[----:B------:R-:W-:Y:S02]  /*2700*/  @P0 R2UR UR8, R2 ;  /* 0x00000000020802ca */ /* 0x000fe400000e0000 */
[----:B------:R-:W-:-:S02]  /*2710*/  PRMT R0, RZ, 0x654, R0 ;  /* 0x00000654ff007816 */ /* 0x000fc40000000000 */
[----:B------:R-:W-:Y:S02]  /*2720*/  @P0 R2UR UR4, R4 ;  /* 0x00000000040402ca */ /* 0x000fe400000e0000 */
[----:B------:R1:W-:Y:S03]  /*2730*/  SYNCS.ARRIVE.TRANS64.RED.A1T0 RZ, [R0+URZ], RZ ;  /* 0x000000ff00ff79a7 */ /* 0x0003e600081004ff */
[----:B------:R-:W-:-:S04]  /*2740*/  @UP1 UMOV UR27, UR7 ;  /* 0x00000007001b1c82 */ /* 0x000fc80008000000 */
[----:B------:R-:W-:-:S04]  /*2750*/  @UP1 UMOV UR37, UR8 ;  /* 0x0000000800251c82 */ /* 0x000fc80008000000 */
[----:B------:R-:W-:Y:S01]  /*2760*/  @UP1 UMOV UR36, UR4 ;  /* 0x0000000400241c82 */ /* 0x000fe20008000000 */
[----:B------:R-:W-:Y:S05]  /*2770*/  BRA.U !UP0, `(.L_x_41) ;  /* 0x0000000108d47547 */ /* 0x000fea000b800000 */
[----:B------:R-:W2:Y:S01]  /*2780*/  LDCU.128 UR12, c[0x0][0xb10] ;  /* 0x00016200ff0c77ac */ /* 0x000ea20008000c00 */
[----:B------:R-:W3:Y:S01]  /*2790*/  LDCU UR26, c[0x0][0xb20] ;  /* 0x00016400ff1a77ac */ /* 0x000ee20008000800 */
[----:B------:R-:W4:Y:S01]  /*27a0*/  LDCU UR20, c[0x0][0xb0c] ;  /* 0x00016180ff1477ac */ /* 0x000f220008000800 */
[----:B------:R-:W1:Y:S01]  /*27b0*/  LDCU.64 UR10, c[0x0][0xb28] ;  /* 0x00016500ff0a77ac */ /* 0x000e620008000a00 */
[----:B------:R-:W-:Y:S02]  /*27c0*/  UISETP.NE.AND UP3, UPT, UR42, 0x1, UPT ;  /* 0x000000012a00788c */ /* 0x000fe4000bf65270 */
[----:B--2---:R-:W-:Y:S02]  /*27d0*/  UIMAD.WIDE.U32 UR16, UR38, UR15, URZ ;  /* 0x0000000f261072a5 */ /* 0x004fe4000f8e00ff */
[----:B------:R-:W-:Y:S02]  /*27e0*/  UIMAD.WIDE.U32 UR8, UR39, UR12, URZ ;  /* 0x0000000c270872a5 */ /* 0x000fe4000f8e00ff */
[----:B------:R-:W-:-:S02]  /*27f0*/  UISETP.NE.AND UP0, UPT, UR14, 0x1, UPT ;  /* 0x000000010e00788c */ /* 0x000fc4000bf05270 */
[----:B------:R-:W-:Y:S01]  /*2800*/  UIMAD.WIDE.U32 UR22, UR27, UR15, URZ ;  /* 0x0000000f1b1672a5 */ /* 0x000fe2000f8e00ff */
[----:B------:R-:W-:Y:S02]  /*2810*/  UMOV UR16, UR17 ;  /* 0x0000001100107c82 */ /* 0x000fe40008000000 */
[----:B------:R-:W-:Y:S01]  /*2820*/  UMOV UR8, UR9 ;  /* 0x0000000900087c82 */ /* 0x000fe20008000000 */
[----:B---3--:R-:W-:Y:S02]  /*2830*/  USHF.R.U32.HI UR16, URZ, UR26, UR16 ;  /* 0x0000001aff107299 */ /* 0x008fe40008011610 */
[----:B----4-:R-:W-:Y:S02]  /*2840*/  UISETP.NE.AND UP2, UPT, UR20, 0x1, UPT ;  /* 0x000000011400788c */ /* 0x010fe4000bf45270 */
[----:B------:R-:W-:Y:S02]  /*2850*/  USHF.R.U32.HI UR8, URZ, UR13, UR8 ;  /* 0x0000000dff087299 */ /* 0x000fe40008011608 */
[----:B------:R-:W-:-:S02]  /*2860*/  USEL UR7, UR38, UR16, !UP0 ;  /* 0x0000001026077287 */ /* 0x000fc4000c000000 */
[----:B------:R-:W-:Y:S02]  /*2870*/  USEL UR8, UR39, UR8, !UP2 ;  /* 0x0000000827087287 */ /* 0x000fe4000d000000 */
[----:B-1----:R-:W-:Y:S01]  /*2880*/  UIMAD.WIDE.U32 UR16, UR7, UR10, URZ ;  /* 0x0000000a071072a5 */ /* 0x002fe2000f8e00ff */
[----:B------:R-:W-:Y:S01]  /*2890*/  UMOV UR4, UR23 ;  /* 0x0000001700047c82 */ /* 0x000fe20008000000 */
[----:B------:R-:W-:Y:S02]  /*28a0*/  UIMAD.WIDE.U32 UR18, UR37, UR12, URZ ;  /* 0x0000000c251272a5 */ /* 0x000fe4000f8e00ff */
[----:B------:R-:W-:-:S03]  /*28b0*/  UIMAD.WIDE.U32 UR22, UR8, UR10, URZ ;  /* 0x0000000a081672a5 */ /* 0x000fc6000f8e00ff */
[----:B------:R-:W-:Y:S01]  /*28c0*/  UMOV UR16, UR17 ;  /* 0x0000001100107c82 */ /* 0x000fe20008000000 */
[----:B------:R-:W-:Y:S02]  /*28d0*/  USHF.R.U32.HI UR4, URZ, UR26, UR4 ;  /* 0x0000001aff047299 */ /* 0x000fe40008011604 */
[----:B------:R-:W-:Y:S01]  /*28e0*/  @UP3 USHF.R.U32.HI UR7, URZ, UR11, UR16 ;  /* 0x0000000bff073299 */ /* 0x000fe20008011610 */
[----:B------:R-:W-:Y:S01]  /*28f0*/  UMOV UR18, UR19 ;  /* 0x0000001300127c82 */ /* 0x000fe20008000000 */
[----:B------:R-:W-:Y:S01]  /*2900*/  UMOV UR22, UR23 ;  /* 0x0000001700167c82 */ /* 0x000fe20008000000 */
[----:B------:R-:W-:Y:S02]  /*2910*/  USHF.R.U32.HI UR13, URZ, UR13, UR18 ;  /* 0x0000000dff0d7299 */ /* 0x000fe40008011612 */
[----:B------:R-:W-:Y:S02]  /*2920*/  USEL UR4, UR27, UR4, !UP0 ;  /* 0x000000041b047287 */ /* 0x000fe4000c000000 */
[----:B------:R-:W-:-:S02]  /*2930*/  @UP3 USHF.R.U32.HI UR8, URZ, UR11, UR22 ;  /* 0x0000000bff083299 */ /* 0x000fc40008011616 */
[----:B------:R-:W-:Y:S02]  /*2940*/  UIMAD UR9, UR42, UR7, URZ ;  /* 0x000000072a0972a4 */ /* 0x000fe4000f8e02ff */
[----:B------:R-:W-:Y:S02]  /*2950*/  USEL UR7, UR37, UR13, !UP2 ;  /* 0x0000000d25077287 */ /* 0x000fe4000d000000 */
[----:B------:R-:W-:Y:S02]  /*2960*/  UIMAD UR12, UR42, UR8, URZ ;  /* 0x000000082a0c72a4 */ /* 0x000fe4000f8e02ff */
[----:B------:R-:W-:Y:S02]  /*2970*/  UISETP.GE.AND UP0, UPT, UR4, UR9, UPT ;  /* 0x000000090400728c */ /* 0x000fe4000bf06270 */
[----:B------:R-:W-:Y:S02]  /*2980*/  UIMAD.WIDE.U32 UR16, UR4, UR10, URZ ;  /* 0x0000000a041072a5 */ /* 0x000fe4000f8e00ff */
[----:B------:R-:W-:-:S02]  /*2990*/  UISETP.GE.OR UP0, UPT, UR7, UR12, UP0 ;  /* 0x0000000c0700728c */ /* 0x000fc40008706670 */
[----:B------:R-:W-:Y:S02]  /*29a0*/  UIMAD.WIDE.U32 UR12, UR7, UR10, URZ ;  /* 0x0000000a070c72a5 */ /* 0x000fe4000f8e00ff */
[----:B------:R-:W-:Y:S01]  /*29b0*/  UIADD3 UR15, UPT, UPT, -UR4, URZ, URZ ;  /* 0x000000ff040f7290 */ /* 0x000fe2000fffe1ff */
[----:B------:R-:W-:Y:S01]  /*29c0*/  UMOV UR10, UR17 ;  /* 0x00000011000a7c82 */ /* 0x000fe20008000000 */
[----:B------:R-:W-:Y:S02]  /*29d0*/  UIADD3 UR12, UPT, UPT, -UR7, URZ, URZ ;  /* 0x000000ff070c7290 */ /* 0x000fe4000fffe1ff */
[----:B------:R-:W-:-:S03]  /*29e0*/  USHF.R.U32.HI UR10, URZ, UR11, UR10 ;  /* 0x0000000bff0a7299 */ /* 0x000fc6000801160a */
[----:B------:R-:W-:Y:S01]  /*29f0*/  @!UP0 UMOV UR9, UR13 ;  /* 0x0000000d00098c82 */ /* 0x000fe20008000000 */
[----:B------:R-:W-:Y:S02]  /*2a00*/  UIMAD UR15, UR14, UR15, UR27 ;  /* 0x0000000f0e0f72a4 */ /* 0x000fe4000f8e021b */
[----:B------:R-:W-:Y:S02]  /*2a10*/  USEL UR10, UR4, UR10, !UP3 ;  /* 0x0000000a040a7287 */ /* 0x000fe4000d800000 */
[----:B------:R-:W-:Y:S02]  /*2a20*/  @!UP0 USHF.R.U32.HI UR9, URZ, UR11, UR9 ;  /* 0x0000000bff098299 */ /* 0x000fe40008011609 */
[----:B------:R-:W-:Y:S02]  /*2a30*/  UIADD3 UR11, UPT, UPT, -UR10, URZ, URZ ;  /* 0x000000ff0a0b7290 */ /* 0x000fe4000fffe1ff */
[----:B------:R-:W-:Y:S02]  /*2a40*/  @!UP0 USEL UR9, UR7, UR9, !UP3 ;  /* 0x0000000907098287 */ /* 0x000fe4000d800000 */
[----:B------:R-:W-:-:S02]  /*2a50*/  UIMAD UR11, UR42, UR11, UR4 ;  /* 0x0000000b2a0b72a4 */ /* 0x000fc4000f8e0204 */
[----:B------:R-:W-:Y:S02]  /*2a60*/  @!UP0 UIADD3 UR10, UPT, UPT, UR10, -UR9, URZ ;  /* 0x800000090a0a8290 */ /* 0x000fe4000fffe0ff */
[----:B------:R-:W-:Y:S02]  /*2a70*/  @!UP0 UIMAD UR9, UR11, UR8, UR9 ;  /* 0x000000080b0982a4 */ /* 0x000fe4000f8e0209 */
[----:B------:R-:W-:Y:S02]  /*2a80*/  @!UP0 UIMAD UR4, UR42, UR10, UR7 ;  /* 0x0000000a2a0482a4 */ /* 0x000fe4000f8e0207 */
[----:B------:R-:W-:Y:S02]  /*2a90*/  UIMAD UR8, UR20, UR12, UR37 ;  /* 0x0000000c140872a4 */ /* 0x000fe4000f8e0225 */
[----:B------:R-:W-:Y:S01]  /*2aa0*/  UIMAD UR27, UR4, UR14, UR15 ;  /* 0x0000000e041b72a4 */ /* 0x000fe2000f8e020f */
[----:B------:R-:W-:Y:S02]  /*2ab0*/  @!UP0 UMOV UR7, UR9 ;  /* 0x0000000900078c82 */ /* 0x000fe40008000000 */
[----:B------:R-:W-:-:S12]  /*2ac0*/  UIMAD UR37, UR7, UR20, UR8 ;  /* 0x00000014072572a4 */ /* 0x000fd8000f8e0208 */
.L_x_41:
[----:B------:R-:W2:Y:S02]  /*2ad0*/  LDCU UR4, c[0x0][0xb30] ;  /* 0x00016600ff0477ac */ /* 0x000ea40008000800 */
[----:B--2---:R-:W-:-:S09]  /*2ae0*/  UISETP.NE.AND UP0, UPT, UR4, 0x1, UPT ;  /* 0x000000010400788c */ /* 0x004fd2000bf05270 */
[----:B------:R-:W-:Y:S05]  /*2af0*/  BRA.U UP0, `(.L_x_42) ;  /* 0x0000000100447547 */ /* 0x000fea000b800000 */
[----:B------:R-:W2:Y:S01]  /*2b00*/  LDCU.128 UR12, c[0x0][0xb10] ;  /* 0x00016200ff0c77ac */ /* 0x000ea20008000c00 */
[----:B------:R-:W3:Y:S01]  /*2b10*/  LDCU UR16, c[0x0][0xb0c] ;  /* 0x00016180ff1077ac */ /* 0x000ee20008000800 */
[----:B------:R-:W4:Y:S01]  /*2b20*/  LDCU UR17, c[0x0][0xb20] ;  /* 0x00016400ff1177ac */ /* 0x000f220008000800 */
[----:B--2---:R-:W-:Y:S02]  /*2b30*/  UIMAD.WIDE.U32 UR10, UR37, UR12, URZ ;  /* 0x0000000c250a72a5 */ /* 0x004fe4000f8e00ff */
[----:B------:R-:W-:Y:S02]  /*2b40*/  UIMAD.WIDE.U32 UR8, UR27, UR15, URZ ;  /* 0x0000000f1b0872a5 */ /* 0x000fe4000f8e00ff */
[----:B---3--:R-:W-:Y:S02]  /*2b50*/  UISETP.NE.AND UP2, UPT, UR16, 0x1, UPT ;  /* 0x000000011000788c */ /* 0x008fe4000bf45270 */
[----:B------:R-:W-:Y:S01]  /*2b60*/  UISETP.NE.AND UP0, UPT, UR14, 0x1, UPT ;  /* 0x000000010e00788c */ /* 0x000fe2000bf05270 */
[----:B------:R-:W-:-:S02]  /*2b70*/  UMOV UR7, UR11 ;  /* 0x0000000b00077c82 */ /* 0x000fc40008000000 */
[----:B------:R-:W-:Y:S01]  /*2b80*/  UMOV UR4, UR9 ;  /* 0x0000000900047c82 */ /* 0x000fe20008000000 */
[----:B------:R-:W-:Y:S02]  /*2b90*/  USHF.R.U32.HI UR7, URZ, UR13, UR7 ;  /* 0x0000000dff077299 */ /* 0x000fe40008011607 */
[----:B----4-:R-:W-:Y:S02]  /*2ba0*/  USHF.R.U32.HI UR4, URZ, UR17, UR4 ;  /* 0x00000011ff047299 */ /* 0x010fe40008011604 */
[----:B------:R-:W-:Y:S02]  /*2bb0*/  USEL UR7, UR37, UR7, !UP2 ;  /* 0x0000000725077287 */ /* 0x000fe4000d000000 */
[----:B------:R-:W-:-:S04]  /*2bc0*/  USEL UR4, UR27, UR4, !UP0 ;  /* 0x000000041b047287 */ /* 0x000fc8000c000000 */
[----:B------:R-:W-:Y:S02]  /*2bd0*/  UIADD3 UR8, UPT, UPT, UR7, -UR4, URZ ;  /* 0x8000000407087290 */ /* 0x000fe4000fffe0ff */
[----:B------:R-:W-:Y:S02]  /*2be0*/  UIADD3 UR4, UPT, UPT, -UR7, UR4, URZ ;  /* 0x0000000407047290 */ /* 0x000fe4000fffe1ff */
[----:B------:R-:W-:Y:S02]  /*2bf0*/  UIMAD UR27, UR8, UR14, UR27 ;  /* 0x0000000e081b72a4 */ /* 0x000fe4000f8e021b */
[----:B------:R-:W-:-:S12]  /*2c00*/  UIMAD UR37, UR4, UR16, UR37 ;  /* 0x00000010042572a4 */ /* 0x000fd8000f8e0225 */
.L_x_42:
[----:B------:R-:W-:Y:S01]  /*2c10*/  VIADD R11, R11, 0x1 ;  /* 0x000000010b0b7836 */ /* 0x000fe20000000000 */
[----:B------:R-:W-:Y:S01]  /*2c20*/  PLOP3.LUT P1, PT, PT, PT, PT, 0x80, 0x8 ;  /* 0x000000000008781c */ /* 0x000fe20003f2f070 */
[----:B------:R-:W-:Y:S02]  /*2c30*/  UIADD3 UR46, UPT, UPT, UR37, UR60, URZ ;  /* 0x0000003c252e7290 */ /* 0x000fe4000fffe0ff */
[----:B------:R-:W-:Y:S01]  /*2c40*/  UIADD3 UR45, UPT, UPT, UR27, UR57, URZ ;  /* 0x000000391b2d7290 */ /* 0x000fe2000fffe0ff */
[----:B------:R-:W-:-:S04]  /*2c50*/  ISETP.NE.AND P0, PT, R11, 0x2, PT ;  /* 0x000000020b00780c */ /* 0x000fc80003f05270 */
[----:B-1----:R-:W-:Y:S02]  /*2c60*/  SEL R0, RZ, 0x1, P0 ;  /* 0x00000001ff007807 */ /* 0x002fe40000000000 */
[----:B------:R-:W-:Y:S02]  /*2c70*/  SEL R11, R11, RZ, P0 ;  /* 0x000000ff0b0b7207 */ /* 0x000fe40000000000 */
[----:B------:R-:W-:Y:S01]  /*2c80*/  LOP3.LUT R10, R10, R0, RZ, 0x3c, !PT ;  /* 0x000000000a0a7212 */ /* 0x000fe200078e3cff */
[----:B------:R-:W-:Y:S06]  /*2c90*/  BRA.U UP1, `(.L_x_43) ;  /* 0xfffffff101447547 */ /* 0x000fec000b83ffff */
[----:B------:R-:W-:Y:S01]  /*2ca0*/  UIADD3 UR7, UPT, UPT, UR6, 0x1b0, URZ ;  /* 0x000001b006077890 */ /* 0x000fe2000fffe0ff */
[----:B------:R-:W-:-:S03]  /*2cb0*/  SHF.L.U32 R2, R12, 0x1f, RZ ;  /* 0x0000001f0c027819 */ /* 0x000fc600000006ff */
[----:B------:R-:W-:-:S09]  /*2cc0*/  ULEA UR4, UR5, UR7, 0x3 ;  /* 0x0000000705047291 */ /* 0x000fd2000f8e18ff */
[----:B------:R-:W1:Y:S02]  /*2cd0*/  SYNCS.PHASECHK.TRANS64.TRYWAIT P0, [UR4], R2 ;  /* 0x00000002ff0075a7 */ /* 0x000e640008001104 */
[----:B-1----:R-:W-:Y:S05]  /*2ce0*/  @!P0 BRA `(.L_x_44) ;  /* 0x0000005c00788947 */ /* 0x002fea0003800000 */
.L_x_158:
[----:B------:R-:W-:-:S04]  /*2cf0*/  UIADD3 UR4, UPT, UPT, UR5, 0x1, URZ ;  /* 0x0000000105047890 */ /* 0x000fc8000fffe0ff */
[----:B------:R-:W-:-:S04]  /*2d00*/  UISETP.NE.AND UP0, UPT, UR4, 0x36, UPT ;  /* 0x000000360400788c */ /* 0x000fc8000bf05270 */
[----:B------:R-:W-:Y:S02]  /*2d10*/  USEL UR6, URZ, 0x1, UP0 ;  /* 0x00000001ff067887 */ /* 0x000fe40008000000 */
[----:B------:R-:W-:-:S04]  /*2d20*/  USEL UR4, UR4, URZ, UP0 ;  /* 0x000000ff04047287 */ /* 0x000fc80008000000 */
[----:B------:R-:W-:Y:S01]  /*2d30*/  ULEA UR5, UR4, UR7, 0x3 ;  /* 0x0000000704057291 */ /* 0x000fe2000f8e18ff */
[----:B-1----:R-:W-:-:S04]  /*2d40*/  LOP3.LUT R2, R12, UR6, RZ, 0x3c, !PT ;  /* 0x000000060c027c12 */ /* 0x002fc8000f8e3cff */
[----:B------:R-:W-:-:S04]  /*2d50*/  SHF.L.U32 R3, R2, 0x1f, RZ ;  /* 0x0000001f02037819 */ /* 0x000fc800000006ff */
[----:B------:R-:W1:Y:S02]  /*2d60*/  SYNCS.PHASECHK.TRANS64.TRYWAIT P0, [UR5], R3 ;  /* 0x00000003ff0075a7 */ /* 0x000e640008001105 */
[----:B-1----:R-:W-:Y:S05]  /*2d70*/  @!P0 BRA `(.L_x_45) ;  /* 0x0000005c006c8947 */ /* 0x002fea0003800000 */
.L_x_160:
[----:B------:R-:W-:-:S04]  /*2d80*/  UIADD3 UR4, UPT, UPT, UR4, 0x1, URZ ;  /* 0x0000000104047890 */ /* 0x000fc8000fffe0ff */
[----:B------:R-:W-:-:S04]  /*2d90*/  UISETP.NE.AND UP0, UPT, UR4, 0x36, UPT ;  /* 0x000000360400788c */ /* 0x000fc8000bf05270 */
[----:B------:R-:W-:Y:S02]  /*2da0*/  USEL UR6, URZ, 0x1, UP0 ;  /* 0x00000001ff067887 */ /* 0x000fe40008000000 */
[----:B------:R-:W-:-:S04]  /*2db0*/  USEL UR4, UR4, URZ, UP0 ;  /* 0x000000ff04047287 */ /* 0x000fc80008000000 */
[----:B------:R-:W-:Y:S01]  /*2dc0*/  ULEA UR5, UR4, UR7, 0x3 ;  /* 0x0000000704057291 */ /* 0x000fe2000f8e18ff */
[----:B------:R-:W-:-:S04]  /*2dd0*/  LOP3.LUT R2, R2, UR6, RZ, 0x3c, !PT ;  /* 0x0000000602027c12 */ /* 0x000fc8000f8e3cff */
[----:B-1----:R-:W-:-:S04]  /*2de0*/  SHF.L.U32 R3, R2, 0x1f, RZ ;  /* 0x0000001f02037819 */ /* 0x002fc800000006ff */
[----:B------:R-:W1:Y:S02]  /*2df0*/  SYNCS.PHASECHK.TRANS64.TRYWAIT P0, [UR5], R3 ;  /* 0x00000003ff0075a7 */ /* 0x000e640008001105 */
[----:B-1----:R-:W-:Y:S05]  /*2e00*/  @!P0 BRA `(.L_x_46) ;  /* 0x0000005c00608947 */ /* 0x002fea0003800000 */
.L_x_162:
        /* <DEDUP_REMOVED lines=9> */
.L_x_164:
        /* <DEDUP_REMOVED lines=9> */
.L_x_166:
        /* <DEDUP_REMOVED lines=9> */
.L_x_168:
        /* <DEDUP_REMOVED lines=9> */
.L_x_170:
        /* <DEDUP_REMOVED lines=9> */
.L_x_172:
        /* <DEDUP_REMOVED lines=9> */
.L_x_174:
        /* <DEDUP_REMOVED lines=9> */
.L_x_176:
        /* <DEDUP_REMOVED lines=9> */
.L_x_178:
        /* <DEDUP_REMOVED lines=9> */
.L_x_180:
        /* <DEDUP_REMOVED lines=9> */
.L_x_182:
        /* <DEDUP_REMOVED lines=9> */
.L_x_184:
        /* <DEDUP_REMOVED lines=9> */
.L_x_186:
        /* <DEDUP_REMOVED lines=9> */
.L_x_188:
        /* <DEDUP_REMOVED lines=9> */
.L_x_190:
        /* <DEDUP_REMOVED lines=9> */
.L_x_192:
        /* <DEDUP_REMOVED lines=9> */
.L_x_194:
        /* <DEDUP_REMOVED lines=9> */
.L_x_196:
        /* <DEDUP_REMOVED lines=9> */
.L_x_198:
        /* <DEDUP_REMOVED lines=9> */
.L_x_200:
        /* <DEDUP_REMOVED lines=9> */
.L_x_202:
        /* <DEDUP_REMOVED lines=9> */
.L_x_204:
        /* <DEDUP_REMOVED lines=9> */
.L_x_206:
        /* <DEDUP_REMOVED lines=9> */
.L_x_208:
        /* <DEDUP_REMOVED lines=9> */
.L_x_210:
        /* <DEDUP_REMOVED lines=9> */
.L_x_212:
        /* <DEDUP_REMOVED lines=9> */
.L_x_214:
        /* <DEDUP_REMOVED lines=9> */
.L_x_216:
        /* <DEDUP_REMOVED lines=9> */
.L_x_218:
        /* <DEDUP_REMOVED lines=9> */
.L_x_220:
        /* <DEDUP_REMOVED lines=9> */
.L_x_222:
        /* <DEDUP_REMOVED lines=9> */
.L_x_224:
        /* <DEDUP_REMOVED lines=9> */
.L_x_226:
        /* <DEDUP_REMOVED lines=9> */
.L_x_228:
        /* <DEDUP_REMOVED lines=9> */
.L_x_230:
        /* <DEDUP_REMOVED lines=9> */
.L_x_232:
        /* <DEDUP_REMOVED lines=9> */
.L_x_234:
        /* <DEDUP_REMOVED lines=9> */
.L_x_236:
        /* <DEDUP_REMOVED lines=9> */
.L_x_238:
        /* <DEDUP_REMOVED lines=9> */
.L_x_240:
        /* <DEDUP_REMOVED lines=9> */
.L_x_242:
        /* <DEDUP_REMOVED lines=9> */
.L_x_244:
        /* <DEDUP_REMOVED lines=9> */
.L_x_246:
        /* <DEDUP_REMOVED lines=9> */
.L_x_248:
        /* <DEDUP_REMOVED lines=9> */
.L_x_250:
        /* <DEDUP_REMOVED lines=9> */
.L_x_252:
        /* <DEDUP_REMOVED lines=9> */
.L_x_254:
        /* <DEDUP_REMOVED lines=9> */
.L_x_256:
        /* <DEDUP_REMOVED lines=9> */
.L_x_258:
        /* <DEDUP_REMOVED lines=9> */
.L_x_260:
        /* <DEDUP_REMOVED lines=9> */
.L_x_262:
[----:B------:R-:W-:-:S04]  /*4a30*/  UIADD3 UR4, UPT, UPT, UR4, 0x1, URZ ;  /* 0x0000000104047890 */ /* 0x000fc8000fffe0ff */
[----:B------:R-:W-:-:S04]  /*4a40*/  UISETP.NE.AND UP0, UPT, UR4, 0x36, UPT ;  /* 0x000000360400788c */ /* 0x000fc8000bf05270 */
[----:B------:R-:W-:Y:S02]  /*4a50*/  USEL UR5, URZ, 0x1, UP0 ;  /* 0x00000001ff057887 */ /* 0x000fe40008000000 */
[----:B------:R-:W-:-:S04]  /*4a60*/  USEL UR4, UR4, URZ, UP0 ;  /* 0x000000ff04047287 */ /* 0x000fc80008000000 */
[----:B------:R-:W-:Y:S01]  /*4a70*/  ULEA UR4, UR4, UR7, 0x3 ;  /* 0x0000000704047291 */ /* 0x000fe2000f8e18ff */
[----:B------:R-:W-:-:S04]  /*4a80*/  LOP3.LUT R2, R2, UR5, RZ, 0x3c, !PT ;  /* 0x0000000502027c12 */ /* 0x000fc8000f8e3cff */
[----:B------:R-:W-:Y:S01]  /*4a90*/  SHF.L.U32 R2, R2, 0x1f, RZ ;  /* 0x0000001f02027819 */ /* 0x000fe200000006ff */
[----:B-1----:R-:W-:-:S07]  /*4aa0*/  IMAD.U32 R0, RZ, RZ, UR4 ;  /* 0x00000004ff007e24 */ /* 0x002fce000f8e00ff */
.L_x_97:
[----:B-1----:R1:W2:Y:S02]  /*4ab0*/  SYNCS.PHASECHK.TRANS64.TRYWAIT P0, [R0+URZ], R2 ;  /* 0x00000002000075a7 */ /* 0x0022a400080011ff */
[----:B--2---:R-:W-:Y:S05]  /*4ac0*/  @!P0 NANOSLEEP.SYNCS 0x989680 ;  /* 0x009896800000895d */ /* 0x004fea0003900000 */
[----:B------:R-:W2:Y:S02]  /*4ad0*/  @!P0 SYNCS.PHASECHK.TRANS64 P0, [R0+URZ], R2 ;  /* 0x00000002000085a7 */ /* 0x000ea400080010ff */
[----:B--2---:R-:W-:Y:S05]  /*4ae0*/  @P0 EXIT ;  /* 0x000000000000094d */ /* 0x004fea0003800000 */
[----:B------:R-:W-:Y:S05]  /*4af0*/  BRA `(.L_x_97) ;  /* 0xfffffffc00ec7947 */ /* 0x000fea000383ffff */
.L_x_23:
[----:B------:R-:W-:-:S04]  /*4b00*/  UISETP.NE.AND UP0, UPT, UR48, URZ, UPT ;  /* 0x000000ff3000728c */ /* 0x000fc8000bf05270 */
[----:B------:R-:W-:-:S09]  /*4b10*/  UISETP.NE.OR UP0, UPT, UR18, 0x1, UP0 ;  /* 0x000000011200788c */ /* 0x000fd20008705670 */
[----:B------:R-:W-:Y:S05]  /*4b20*/  BRA.U UP0, `(.L_x_98) ;  /* 0x0000000500487547 */ /* 0x000fea000b800000 */
[----:B------:R-:W-:Y:S01]  /*4b30*/  ISETP.GE.U32.AND P2, PT, R0, 0x2, PT ;  /* 0x000000020000780c */ /* 0x000fe20003f46070 */
[----:B------:R-:W-:Y:S01]  /*4b40*/  IMAD.MOV.U32 R12, RZ, RZ, 0x1 ;  /* 0x00000001ff0c7424 */ /* 0x000fe200078e00ff */
[----:B------:R-:W-:Y:S02]  /*4b50*/  CS2R R10, SRZ ;  /* 0x00000000000a7805 */ /* 0x000fe4000001ff00 */
[----:B------:R-:W-:Y:S01]  /*4b60*/  CS2R R8, SRZ ;  /* 0x0000000000087805 */ /* 0x000fe2000001ff00 */
[----:B------:R-:W-:Y:S01]  /*4b70*/  UMOV UR6, 0x400 ;  /* 0x0000040000067882 */ /* 0x000fe20000000000 */
[----:B------:R-:W-:Y:S01]  /*4b80*/  UMOV UR5, URZ ;  /* 0x000000ff00057c82 */ /* 0x000fe20008000000 */
[----:B------:R-:W-:-:S12]  /*4b90*/  ULEA UR6, UR48, UR6, 0x18 ;  /* 0x0000000630067291 */ /* 0x000fd8000f8ec0ff */
.L_x_102:
[----:B------:R-:W-:Y:S02]  /*4ba0*/  LEA R2, R8, UR6, 0x3 ;  /* 0x0000000608027c11 */ /* 0x000fe4000f8e18ff */
[----:B------:R-:W-:-:S03]  /*4bb0*/  SHF.L.U32 R4, R9, 0x1f, RZ ;  /* 0x0000001f09047819 */ /* 0x000fc600000006ff */
[----:B------:R-:W-:Y:S01]  /*4bc0*/  VIADD R5, R2, 0x3f0 ;  /* 0x000003f002057836 */ /* 0x000fe20000000000 */
[----:B------:R-:W2:Y:S02]  /*4bd0*/  SYNCS.PHASECHK.TRANS64.TRYWAIT P0, [R2+URZ+0x3e0], R4 ;  /* 0x0003e004020075a7 */ /* 0x000ea400080011ff */
[----:B--2---:R-:W-:Y:S05]  /*4be0*/  @!P0 BRA `(.L_x_99) ;  /* 0x0000005000b08947 */ /* 0x004fea0003800000 */
.L_x_263:
[----:B------:R-:W-:Y:S01]  /*4bf0*/  ULEA UR4, UR5, UR6, 0x3 ;  /* 0x0000000605047291 */ /* 0x000fe2000f8e18ff */
[----:B--2---:R-:W-:Y:S01]  /*4c00*/  PRMT R2, RZ, 0x654, R5 ;  /* 0x00000654ff027816 */ /* 0x004fe20000000005 */
[----:B------:R-:W-:Y:S01]  /*4c10*/  @!P2 IMAD.MOV.U32 R4, RZ, RZ, 0x10 ;  /* 0x00000010ff04a424 */ /* 0x000fe200078e00ff */
[----:B------:R-:W-:Y:S01]  /*4c20*/  SHF.L.U32 R5, R12, 0x1f, RZ ;  /* 0x0000001f0c057819 */ /* 0x000fe200000006ff */
[----:B------:R-:W-:Y:S01]  /*4c30*/  UIADD3 UR7, UPT, UPT, UR4, 0x380, URZ ;  /* 0x0000038004077890 */ /* 0x000fe2000fffe0ff */
[----:B------:R2:W-:Y:S05]  /*4c40*/  SYNCS.ARRIVE.TRANS64.RED.A1T0 RZ, [R2+URZ], RZ ;  /* 0x000000ff02ff79a7 */ /* 0x0005ea00081004ff */
[----:B------:R-:W-:Y:S01]  /*4c50*/  IMAD.U32 R6, RZ, RZ, UR7 ;  /* 0x00000007ff067e24 */ /* 0x000fe2000f8e00ff */
[----:B------:R-:W3:Y:S04]  /*4c60*/  SYNCS.PHASECHK.TRANS64.TRYWAIT P0, [UR4+0x390], R5 ;  /* 0x00039005ff0075a7 */ /* 0x000ee80008001104 */
[----:B------:R-:W-:Y:S01]  /*4c70*/  PRMT R6, R0, 0x654, R6 ;  /* 0x0000065400067816 */ /* 0x000fe20000000006 */
[----:B--23--:R-:W-:Y:S06]  /*4c80*/  @!P0 BRA `(.L_x_100) ;  /* 0x00000050009c8947 */ /* 0x00cfec0003800000 */
.L_x_265:
[----:B------:R-:W-:Y:S01]  /*4c90*/  ULEA UR8, UR5, UR6, 0x4 ;  /* 0x0000000605087291 */ /* 0x000fe2000f8e20ff */
[----:B------:R-:W-:Y:S01]  /*4ca0*/  SEL R3, R6, R3, !P2 ;  /* 0x0000000306037207 */ /* 0x000fe20005000000 */
[----:B------:R-:W-:Y:S01]  /*4cb0*/  UIADD3 UR9, UPT, UPT, UR4, 0x380, URZ ;  /* 0x0000038004097890 */ /* 0x000fe2000fffe0ff */
[----:B--2---:R-:W-:Y:S01]  /*4cc0*/  LEA R2, R11, UR6, 0x3 ;  /* 0x000000060b027c11 */ /* 0x004fe2000f8e18ff */
[----:B------:R-:W-:Y:S01]  /*4cd0*/  UIADD3 UR8, UPT, UPT, UR8, 0x410, URZ ;  /* 0x0000041008087890 */ /* 0x000fe2000fffe0ff */
[----:B------:R2:W-:Y:S01]  /*4ce0*/  @!P2 SYNCS.ARRIVE.TRANS64.RED RZ, [R3+URZ], R4 ;  /* 0x0000000403ffa9a7 */ /* 0x0005e200080004ff */
[----:B------:R-:W-:Y:S01]  /*4cf0*/  UIADD3 UR4, UPT, UPT, UR5, 0x1, URZ ;  /* 0x0000000105047890 */ /* 0x000fe2000fffe0ff */
[----:B------:R-:W-:-:S03]  /*4d00*/  VIADD R8, R8, 0x1 ;  /* 0x0000000108087836 */ /* 0x000fc60000000000 */
[----:B------:R-:W-:Y:S02]  /*4d10*/  UISETP.NE.AND UP0, UPT, UR4, 0x2, UPT ;  /* 0x000000020400788c */ /* 0x000fe4000bf05270 */
[----:B------:R-:W-:Y:S01]  /*4d20*/  ISETP.NE.AND P0, PT, R8, 0x2, PT ;  /* 0x000000020800780c */ /* 0x000fe20003f05270 */
[----:B------:R-:W-:Y:S06]  /*4d30*/  UGETNEXTWORKID.BROADCAST [UR8], [UR9] ;  /* 0x00000000080073ca */ /* 0x000fec0008000100 */
[----:B------:R-:W-:Y:S02]  /*4d40*/  USEL UR7, URZ, 0x1, UP0 ;  /* 0x00000001ff077887 */ /* 0x000fe40008000000 */
[----:B------:R-:W-:-:S04]  /*4d50*/  USEL UR5, UR4, URZ, UP0 ;  /* 0x000000ff04057287 */ /* 0x000fc80008000000 */
[----:B------:R-:W-:Y:S02]  /*4d60*/  LOP3.LUT R12, R12, UR7, RZ, 0x3c, !PT ;  /* 0x000000070c0c7c12 */ /* 0x000fe4000f8e3cff */
[----:B--2---:R-:W-:-:S04]  /*4d70*/  SHF.L.U32 R4, R10, 0x1f, RZ ;  /* 0x0000001f0a047819 */ /* 0x004fc800000006ff */
[----:B------:R-:W2:Y:S02]  /*4d80*/  SYNCS.PHASECHK.TRANS64.TRYWAIT P1, [R2+URZ+0x380], R4 ;  /* 0x00038004020075a7 */ /* 0x000ea400080211ff */
[----:B--2---:R-:W-:Y:S05]  /*4d90*/  @!P1 BRA `(.L_x_101) ;  /* 0x0000005000709947 */ /* 0x004fea0003800000 */
.L_x_266:
[C---:B--2---:R-:W-:Y:S01]  /*4da0*/  LEA R4, R11.reuse, UR6, 0x4 ;  /* 0x000000060b047c11 */ /* 0x044fe2000f8e20ff */
[----:B------:R-:W-:Y:S01]  /*4db0*/  VIADD R2, R2, 0x390 ;  /* 0x0000039002027836 */ /* 0x000fe20000000000 */
[----:B------:R-:W-:Y:S01]  /*4dc0*/  SEL R8, R8, RZ, P0 ;  /* 0x000000ff08087207 */ /* 0x000fe20000000000 */
[----:B------:R-:W-:-:S03]  /*4dd0*/  VIADD R11, R11, 0x1 ;  /* 0x000000010b0b7836 */ /* 0x000fc60000000000 */
[----:B------:R-:W2:Y:S01]  /*4de0*/  LDS.128 R4, [R4+0x410] ;  /* 0x0004100004047984 */ /* 0x000ea20000000c00 */
[----:B------:R-:W-:Y:S02]  /*4df0*/  PRMT R2, RZ, 0x654, R2 ;  /* 0x00000654ff027816 */ /* 0x000fe40000000002 */
[C---:B------:R-:W-:Y:S01]  /*4e00*/  ISETP.NE.AND P1, PT, R11.reuse, 0x2, PT ;  /* 0x000000020b00780c */ /* 0x040fe20003f25270 */
[----:B------:R-:W-:Y:S01]  /*4e10*/  @!PT LDS RZ, [RZ] ;  /* 0x00000000fffff984 */ /* 0x000fe20000000800 */
[----:B------:R-:W-:Y:S01]  /*4e20*/  @!PT LDS RZ, [RZ] ;  /* 0x00000000fffff984 */ /* 0x000fe20000000800 */
[----:B------:R-:W-:Y:S01]  /*4e30*/  @!PT LDS RZ, [RZ] ;  /* 0x00000000fffff984 */ /* 0x000fe20000000800 */
[----:B------:R-:W-:Y:S01]  /*4e40*/  @!PT LDS RZ, [RZ] ;  /* 0x00000000fffff984 */ /* 0x000fe20000000800 */
[----:B------:R3:W-:Y:S06]  /*4e50*/  MEMBAR.ALL.CTA ;  /* 0x0000000000007992 */ /* 0x0007ec0000008000 */
[----:B---3--:R-:W3:Y:S01]  /*4e60*/  FENCE.VIEW.ASYNC.S ;  /* 0x00000000000073c6 */ /* 0x008ee20000000000 */
[----:B------:R-:W-:Y:S01]  /*4e70*/  SEL R11, R11, RZ, P1 ;  /* 0x000000ff0b0b7207 */ /* 0x000fe20000800000 */
[----:B---3--:R3:W-:Y:S01]  /*4e80*/  SYNCS.ARRIVE.TRANS64.RED.A1T0 RZ, [R2+URZ], RZ ;  /* 0x000000ff02ff79a7 */ /* 0x0087e200081004ff */
[----:B--2---:R-:W-:-:S02]  /*4e90*/  LOP3.LUT P3, RZ, R6, 0x1, RZ, 0xc0, !PT ;  /* 0x0000000106ff7812 */ /* 0x004fc4000786c0ff */
[----:B------:R-:W-:-:S04]  /*4ea0*/  SEL R4, RZ, 0x1, P1 ;  /* 0x00000001ff047807 */ /* 0x000fc80000800000 */
[----:B------:R-:W-:Y:S02]  /*4eb0*/  LOP3.LUT R10, R10, R4, RZ, 0x3c, !PT ;  /* 0x000000040a0a7212 */ /* 0x000fe400078e3cff */
[----:B---3--:R-:W-:-:S04]  /*4ec0*/  SEL R2, RZ, 0x1, P0 ;  /* 0x00000001ff027807 */ /* 0x008fc80000000000 */
[----:B------:R-:W-:Y:S01]  /*4ed0*/  LOP3.LUT R9, R9, R2, RZ, 0x3c, !PT ;  /* 0x0000000209097212 */ /* 0x000fe200078e3cff */
[----:B------:R-:W-:Y:S06]  /*4ee0*/  @P3 BRA `(.L_x_102) ;  /* 0xfffffffc002c3947 */ /* 0x000fec000383ffff */
[----:B------:R-:W-:Y:S01]  /*4ef0*/  ULEA UR4, UR5, UR6, 0x3 ;  /* 0x0000000605047291 */ /* 0x000fe2000f8e18ff */
[----:B------:R-:W-:-:S08]  /*4f00*/  SHF.L.U32 R2, R12, 0x1f, RZ ;  /* 0x0000001f0c027819 */ /* 0x000fd000000006ff */
[----:B------:R-:W2:Y:S02]  /*4f10*/  SYNCS.PHASECHK.TRANS64 P0, [UR4+0x390], R2 ;  /* 0x00039002ff0075a7 */ /* 0x000ea40008001004 */
[----:B--2---:R-:W-:Y:S05]  /*4f20*/  @P0 BRA `(.L_x_103) ;  /* 0x0000000000080947 */ /* 0x004fea0003800000 */
[----:B------:R-:W2:Y:S02]  /*4f30*/  SYNCS.PHASECHK.TRANS64.TRYWAIT P0, [UR4+0x390], R2 ;  /* 0x00039002ff0075a7 */ /* 0x000ea40008001104 */
[----:B--2---:R-:W-:Y:S05]  /*4f40*/  @!P0 BRA `(.L_x_104) ;  /* 0x0000005000188947 */ /* 0x004fea0003800000 */
.L_x_103:
[----:B------:R-:W-:-:S04]  /*4f50*/  UIADD3 UR7, UPT, UPT, UR5, 0x1, URZ ;  /* 0x0000000105077890 */ /* 0x000fc8000fffe0ff */
[----:B------:R-:W-:-:S04]  /*4f60*/  UISETP.NE.AND UP0, UPT, UR7, 0x2, UPT ;  /* 0x000000020700788c */ /* 0x000fc8000bf05270 */
[----:B------:R-:W-:Y:S02]  /*4f70*/  USEL UR8, URZ, 0x1, UP0 ;  /* 0x00000001ff087887 */ /* 0x000fe40008000000 */
[----:B------:R-:W-:-:S04]  /*4f80*/  USEL UR7, UR7, URZ, UP0 ;  /* 0x000000ff07077287 */ /* 0x000fc80008000000 */
[----:B------:R-:W-:Y:S01]  /*4f90*/  ULEA UR7, UR7, UR6, 0x3 ;  /* 0x0000000607077291 */ /* 0x000fe2000f8e18ff */
[----:B--2---:R-:W-:-:S04]  /*4fa0*/  LOP3.LUT R2, R12, UR8, RZ, 0x3c, !PT ;  /* 0x000000080c027c12 */ /* 0x004fc8000f8e3cff */
[----:B------:R-:W-:-:S04]  /*4fb0*/  SHF.L.U32 R0, R2, 0x1f, RZ ;  /* 0x0000001f02007819 */ /* 0x000fc800000006ff */
[----:B------:R-:W2:Y:S02]  /*4fc0*/  SYNCS.PHASECHK.TRANS64 P0, [UR7+0x390], R0 ;  /* 0x00039000ff0075a7 */ /* 0x000ea40008001007 */
[----:B-12---:R-:W-:Y:S05]  /*4fd0*/  @P0 EXIT ;  /* 0x000000000000094d */ /* 0x006fea0003800000 */
[----:B------:R-:W-:Y:S02]  /*4fe0*/  SHF.L.U32 R2, R2, 0x1f, RZ ;  /* 0x0000001f02027819 */ /* 0x000fe400000006ff */
[----:B------:R-:W-:-:S07]  /*4ff0*/  MOV R0, UR7 ;  /* 0x0000000700007c02 */ /* 0x000fce0008000f00 */
.L_x_105:
[----:B-1----:R1:W2:Y:S02]  /*5000*/  SYNCS.PHASECHK.TRANS64.TRYWAIT P0, [R0+URZ+0x390], R2 ;  /* 0x00039002000075a7 */ /* 0x0022a400080011ff */
[----:B--2---:R-:W-:Y:S05]  /*5010*/  @!P0 NANOSLEEP.SYNCS 0x989680 ;  /* 0x009896800000895d */ /* 0x004fea0003900000 */
[----:B------:R-:W2:Y:S02]  /*5020*/  @!P0 SYNCS.PHASECHK.TRANS64 P0, [R0+URZ+0x390], R2 ;  /* 0x00039002000085a7 */ /* 0x000ea400080010ff */
[----:B--2---:R-:W-:Y:S05]  /*5030*/  @P0 EXIT ;  /* 0x000000000000094d */ /* 0x004fea0003800000 */
[----:B------:R-:W-:Y:S05]  /*5040*/  BRA `(.L_x_105) ;  /* 0xfffffffc00ec7947 */ /* 0x000fea000383ffff */
.L_x_98:
[----:B------:R-:W-:Y:S05]  /*5050*/  BRA.U UP5, `(.L_x_106) ;  /* 0x0000000d05807547 */ /* 0x000fea000b800000 */
[----:B------:R-:W-:Y:S01]  /*5060*/  UMOV UR4, 0x40 ;  /* 0x0000004000047882 */ /* 0x000fe20000000000 */
[----:B------:R-:W-:Y:S01]  /*5070*/  NOP ;  /* 0x0000000000007918 */ /* 0x000fe20000000000 */
[----:B------:R-:W-:Y:S01]  /*5080*/  ULEA UR5, UR48, UR4, 0x18 ;  /* 0x0000000430057291 */ /* 0x000fe2000f8ec0ff */
[----:B------:R-:W-:Y:S02]  /*5090*/  UMOV UR6, 0x400 ;  /* 0x0000040000067882 */ /* 0x000fe40000000000 */
[----:B------:R-:W-:-:S06]  /*50a0*/  ULEA UR6, UR48, UR6, 0x18 ;  /* 0x0000000630067291 */ /* 0x000fcc000f8ec0ff */
[----:B------:R-:W2:Y:S02]  /*50b0*/  LDS.U8 R0, [UR5+0x1c] ;  /* 0x00001c05ff007984 */ /* 0x000ea40008000000 */
[----:B--2---:R-:W-:-:S13]  /*50c0*/  ISETP.NE.AND P0, PT, R0, RZ, PT ;  /* 0x000000ff0000720c */ /* 0x004fda0003f05270 */
[----:B------:R-:W-:Y:S05]  /*50d0*/  @P0 BRA `(.L_x_107) ;  /* 0x0000000000580947 */ /* 0x000fea0003800000 */
[----:B------:R-:W-:-:S13]  /*50e0*/  ELECT P0, URZ, PT ;  /* 0x0000000000ff782f */ /* 0x000fda0003800000 */
[----:B------:R-:W-:Y:S05]  /*50f0*/  @!P0 BRA `(.L_x_108) ;  /* 0x0000000000608947 */ /* 0x000fea0003800000 */
[----:B------:R-:W-:Y:S01]  /*5100*/  UMOV UR4, 0x10 ;  /* 0x0000001000047882 */ /* 0x000fe20000000000 */
[----:B------:R-:W-:Y:S01]  /*5110*/  HFMA2 R0, -RZ, RZ, 0, 5.9604644775390625e-08 ;  /* 0x00000001ff007431 */ /* 0x000fe200000001ff */
[----:B------:R-:W-:-:S03]  /*5120*/  MOV R3, 0xffff ;  /* 0x0000ffff00037802 */ /* 0x000fc60000000f00 */
[----:B------:R-:W-:Y:S04]  /*5130*/  DEPBAR.LE SB2, 0x36 ;  /* 0x0000ad800000791a */ /* 0x000fe80000000000 */
[----:B------:R-:W2:Y:S02]  /*5140*/  UTCATOMSWS.FIND_AND_SET.ALIGN UP0, UR4, UR4 ;  /* 0x00000004000475e3 */ /* 0x000ea40008000800 */
[----:B--2---:R-:W-:Y:S01]  /*5150*/  MOV R4, UR4 ;  /* 0x0000000400047c02 */ /* 0x004fe20008000f00 */
[----:B------:R-:W-:Y:S06]  /*5160*/  BRA.U UP0, `(.L_x_109) ;  /* 0x0000000100187547 */ /* 0x000fec000b800000 */
.L_x_110:
[----:B------:R-:W-:Y:S05]  /*5170*/  NANOSLEEP 0x64 ;  /* 0x000000640000795d */ /* 0x000fea0003800000 */
[----:B------:R-:W-:-:S05]  /*5180*/  UMOV UR4, 0x10 ;  /* 0x0000001000047882 */ /* 0x000fca0000000000 */
[----:B------:R-:W-:Y:S04]  /*5190*/  DEPBAR.LE SB2, 0x36 ;  /* 0x0000ad800000791a */ /* 0x000fe80000000000 */
[----:B------:R-:W2:Y:S02]  /*51a0*/  UTCATOMSWS.FIND_AND_SET.ALIGN UP0, UR4, UR4 ;  /* 0x00000004000475e3 */ /* 0x000ea40008000800 */
[----:B--2---:R-:W-:Y:S01]  /*51b0*/  MOV R4, UR4 ;  /* 0x0000000400047c02 */ /* 0x004fe20008000f00 */
[----:B------:R-:W-:Y:S05]  /*51c0*/  BRA.U !UP0, `(.L_x_110) ;  /* 0xfffffffd08e87547 */ /* 0x000fea000b83ffff */
.L_x_109:
[-C--:B------:R-:W-:Y:S02]  /*51d0*/  SHF.L.U32 R3, R3, R4.reuse, RZ ;  /* 0x0000000403037219 */ /* 0x080fe400000006ff */
[----:B------:R-:W-:Y:S01]  /*51e0*/  SHF.L.U32 R0, R0, R4, RZ ;  /* 0x0000000400007219 */ /* 0x000fe200000006ff */
[----:B------:R-:W-:Y:S02]  /*51f0*/  IMAD.SHL.U32 R4, R4, 0x20, RZ ;  /* 0x0000002004047824 */ /* 0x000fe400078e00ff */
[----:B------:R2:W-:Y:S04]  /*5200*/  ATOMS.OR RZ, [UR5+0x14], R3 ;  /* 0x00001403ffff798c */ /* 0x0005e8000b000005 */
[----:B------:R2:W-:Y:S04]  /*5210*/  ATOMS.OR RZ, [UR5+0x18], R0 ;  /* 0x00001800ffff798c */ /* 0x0005e8000b000005 */
[----:B------:R2:W-:Y:S01]  /*5220*/  STS [UR6+0x430], R4 ;  /* 0x00043004ff007988 */ /* 0x0005e20008000806 */
[----:B------:R-:W-:Y:S05]  /*5230*/  BRA `(.L_x_108) ;  /* 0x0000000000107947 */ /* 0x000fea0003800000 */
.L_x_107:
[----:B------:R-:W-:Y:S02]  /*5240*/  MOV R0, 0xffffffff ;  /* 0xffffffff00007802 */ /* 0x000fe40000000f00 */
[----:B------:R-:W-:-:S03]  /*5250*/  MOV R4, 0x5280 ;  /* 0x0000528000047802 */ /* 0x000fc60000000f00 */
[----:B------:R2:W-:Y:S04]  /*5260*/  STS [UR6+0x430], R0 ;  /* 0x00043000ff007988 */ /* 0x0005e80008000806 */
[----:B-12--5:R-:W-:Y:S05]  /*5270*/  CALL.REL.NOINC `($__internal_1_$__cuda_sm10x_tcgen05_guardrail_trap_phase_invalid_during_alloc) ;  /* 0x0000005000987944 */ /* 0x026fea0003c00000 */
.L_x_108:
[----:B------:R-:W-:Y:S05]  /*5280*/  WARPSYNC.ALL ;  /* 0x0000000000007948 */ /* 0x000fea0003800000 */
[----:B------:R-:W3:Y:S01]  /*5290*/  S2UR UR4, SR_CgaCtaId ;  /* 0x00000000000479c3 */ /* 0x000ee20000008800 */
[----:B------:R-:W-:Y:S01]  /*52a0*/  UMOV UR13, 0x400 ;  /* 0x00000400000d7882 */ /* 0x000fe20000000000 */
[----:B------:R-:W-:-:S06]  /*52b0*/  NOP ;  /* 0x0000000000007918 */ /* 0x000fcc0000000000 */
[----:B------:R-:W-:Y:S06]  /*52c0*/  BAR.ARV 0x6, 0xa0 ;  /* 0x0182800000007b1d */ /* 0x000fec0000002000 */
[----:B------:R-:W4:Y:S01]  /*52d0*/  LDCU UR5, c[0x0][0x38c] ;  /* 0x00007180ff0577ac */ /* 0x000f220008000800 */
[----:B------:R-:W-:Y:S01]  /*52e0*/  LOP3.LUT R2, R2, 0xffff, RZ, 0xc0, !PT ;  /* 0x0000ffff02027812 */ /* 0x000fe200078ec0ff */
[----:B------:R-:W-:Y:S01]  /*52f0*/  IMAD.MOV.U32 R11, RZ, RZ, 0x1 ;  /* 0x00000001ff0b7424 */ /* 0x000fe200078e00ff */
[----:B------:R-:W-:Y:S01]  /*5300*/  CS2R R8, SRZ ;  /* 0x0000000000087805 */ /* 0x000fe2000001ff00 */
[----:B------:R-:W1:Y:S01]  /*5310*/  LDCU UR8, c[0x0][0x38c] ;  /* 0x00007180ff0877ac */ /* 0x000e620008000800 */
[----:B------:R-:W-:Y:S01]  /*5320*/  R2UR UR15, R2 ;  /* 0x00000000020f72ca */ /* 0x000fe200000e0000 */
[----:B------:R-:W-:Y:S01]  /*5330*/  IMAD.MOV.U32 R10, RZ, RZ, RZ ;  /* 0x000000ffff0a7224 */ /* 0x000fe200078e00ff */
[----:B------:R-:W-:Y:S01]  /*5340*/  UMOV UR18, URZ ;  /* 0x000000ff00127c82 */ /* 0x000fe20008000000 */
[----:B------:R-:W-:Y:S01]  /*5350*/  UMOV UR10, URZ ;  /* 0x000000ff000a7c82 */ /* 0x000fe20008000000 */
[----:B---3--:R-:W-:Y:S01]  /*5360*/  ULEA UR13, UR4, UR13, 0x18 ;  /* 0x0000000d040d7291 */ /* 0x008fe2000f8ec0ff */
[----:B------:R-:W-:Y:S01]  /*5370*/  UMOV UR20, 0x0 ;  /* 0x0000000000147882 */ /* 0x000fe20000000000 */
[----:B------:R-:W-:-:S02]  /*5380*/  UMOV UR21, 0x4100010 ;  /* 0x0410001000157882 */ /* 0x000fc40000000000 */
[----:B------:R-:W-:Y:S02]  /*5390*/  UIADD3 UR6, UPT, UPT, UR13, 0x2800, URZ ;  /* 0x000028000d067890 */ /* 0x000fe4000fffe0ff */
[----:B------:R-:W-:Y:S02]  /*53a0*/  UIADD3 UR7, UPT, UPT, UR13, 0x1d800, URZ ;  /* 0x0001d8000d077890 */ /* 0x000fe4000fffe0ff */
[----:B----4-:R-:W-:Y:S01]  /*53b0*/  UIADD3 UR5, UPT, UPT, UR5, 0x1f, URZ ;  /* 0x0000001f05057890 */ /* 0x010fe2000fffe0ff */
[----:B--2---:R-:W2:Y:S01]  /*53c0*/  LDS R0, [UR13+0x430] ;  /* 0x0004300dff007984 */ /* 0x004ea20008000800 */
[----:B------:R-:W-:Y:S02]  /*53d0*/  USHF.R.U32.HI UR6, URZ, 0x4, UR6 ;  /* 0x00000004ff067899 */ /* 0x000fe40008011606 */
[----:B------:R-:W-:Y:S02]  /*53e0*/  USHF.R.S32.HI UR4, URZ, 0x1f, UR5 ;  /* 0x0000001fff047899 */ /* 0x000fe40008011405 */
[----:B------:R-:W-:-:S02]  /*53f0*/  ULOP3.LUT UR6, UR6, 0x3fff, URZ, 0xc0, !UPT ;  /* 0x00003fff06067892 */ /* 0x000fc4000f8ec0ff */
[----:B------:R-:W-:Y:S02]  /*5400*/  ULEA.HI UR4, UR4, UR5, URZ, 0x5 ;  /* 0x0000000504047291 */ /* 0x000fe4000f8f28ff */
[----:B------:R-:W-:Y:S02]  /*5410*/  USHF.R.U32.HI UR5, URZ, 0x4, UR7 ;  /* 0x00000004ff057899 */ /* 0x000fe40008011607 */
[----:B------:R-:W-:Y:S02]  /*5420*/  USHF.R.S32.HI UR22, URZ, 0x5, UR4 ;  /* 0x00000005ff167899 */ /* 0x000fe40008011404 */
[----:B------:R-:W-:Y:S02]  /*5430*/  ULOP3.LUT UR5, UR5, 0x3fff, URZ, 0xc0, !UPT ;  /* 0x00003fff05057892 */ /* 0x000fe4000f8ec0ff */
[----:B------:R-:W-:Y:S02]  /*5440*/  UISETP.LT.AND UP0, UPT, UR22, 0x1, UPT ;  /* 0x000000011600788c */ /* 0x000fe4000bf01270 */
[----:B------:R-:W-:-:S02]  /*5450*/  ULOP3.LUT UR16, UR6, 0x10000, URZ, 0xfc, !UPT ;  /* 0x0001000006107892 */ /* 0x000fc4000f8efcff */
[----:B------:R-:W-:Y:S02]  /*5460*/  USEL UR23, UR22, 0x1, !UP0 ;  /* 0x0000000116177887 */ /* 0x000fe4000c000000 */
[----:B------:R-:W-:Y:S02]  /*5470*/  ULOP3.LUT UR17, UR5, 0x10000, URZ, 0xfc, !UPT ;  /* 0x0001000005117892 */ /* 0x000fe4000f8efcff */
[----:B------:R-:W-:Y:S02]  /*5480*/  UIADD3 UR23, UPT, UPT, -UR23, URZ, URZ ;  /* 0x000000ff17177290 */ /* 0x000fe4000fffe1ff */
[----:B-1----:R-:W-:Y:S01]  /*5490*/  UISETP.GE.AND UP4, UPT, UR8, 0x1, UPT ;  /* 0x000000010800788c */ /* 0x002fe2000bf86270 */
[----:B--2---:R-:W-:-:S15]  /*54a0*/  R2UR UR24, R0 ;  /* 0x00000000001872ca */ /* 0x004fde00000e0000 */
.L_x_117:
[----:B------:R-:W-:Y:S02]  /*54b0*/  LEA R0, R10, UR13, 0x3 ;  /* 0x0000000d0a007c11 */ /* 0x000fe4000f8e18ff */
[----:B------:R-:W-:Y:S02]  /*54c0*/  SHF.L.U32 R2, R9, 0x1f, RZ ;  /* 0x0000001f09027819 */ /* 0x000fe400000006ff */
[----:B------:R-:W-:Y:S01]  /*54d0*/  PLOP3.LUT P0, PT, PT, PT, UP4, 0x80, 0x8 ;  /* 0x000000000008781c */ /* 0x000fe20003f0f048 */
[----:B------:R-:W-:Y:S01]  /*54e0*/  VIADD R3, R0, 0x390 ;  /* 0x0000039000037836 */ /* 0x000fe20000000000 */
[----:B-1----:R-:W1:Y:S02]  /*54f0*/  SYNCS.PHASECHK.TRANS64.TRYWAIT P1, [R0+URZ+0x380], R2 ;  /* 0x00038002000075a7 */ /* 0x002e6400080211ff */
[----:B-1-3--:R-:W-:Y:S09]  /*5500*/  @!P1 BRA `(.L_x_111) ;  /* 0x0000004800c09947 */ /* 0x00aff20003800000 */
.L_x_268:
[----:B------:R-:W-:Y:S01]  /*5510*/  LEA R4, R10, UR13, 0x4 ;  /* 0x0000000d0a047c11 */ /* 0x000fe2000f8e20ff */
[----:B------:R-:W-:Y:S01]  /*5520*/  @UP4 ULEA UR4, UR10, UR13, 0x3 ;  /* 0x0000000d0a044291 */ /* 0x000fe2000f8e18ff */
[----:B------:R-:W-:Y:S01]  /*5530*/  PLOP3.LUT P2, PT, PT, PT, PT, 0x80, 0x8 ;  /* 0x000000000008781c */ /* 0x000fe20003f4f070 */
[----:B------:R-:W-:Y:S01]  /*5540*/  ULEA UR19, UR18, UR13, 0x3 ;  /* 0x0000000d12137291 */ /* 0x000fe2000f8e18ff */
[----:B------:R-:W-:Y:S02]  /*5550*/  PRMT R3, RZ, 0x654, R3 ;  /* 0x00000654ff037816 */ /* 0x000fe40000000003 */
[----:B------:R-:W2:Y:S01]  /*5560*/  LDS.128 R4, [R4+0x410] ;  /* 0x0004100004047984 */ /* 0x000ea20000000c00 */
[----:B-1----:R-:W-:Y:S02]  /*5570*/  @P0 SHF.L.U32 R2, R8, 0x1f, RZ ;  /* 0x0000001f08020819 */ /* 0x002fe400000006ff */
[----:B------:R-:W-:Y:S01]  /*5580*/  SHF.L.U32 R0, R11, 0x1f, RZ ;  /* 0x0000001f0b007819 */ /* 0x000fe200000006ff */
[----:B------:R-:W-:Y:S01]  /*5590*/  @!PT LDS RZ, [RZ] ;  /* 0x00000000fffff984 */ /* 0x000fe20000000800 */
[----:B------:R-:W-:Y:S01]  /*55a0*/  @!PT LDS RZ, [RZ] ;  /* 0x00000000fffff984 */ /* 0x000fe20000000800 */
[----:B------:R-:W-:Y:S01]  /*55b0*/  @!PT LDS RZ, [RZ] ;  /* 0x00000000fffff984 */ /* 0x000fe20000000800 */
[----:B------:R-:W-:Y:S01]  /*55c0*/  @!PT LDS RZ, [RZ] ;  /* 0x00000000fffff984 */ /* 0x000fe20000000800 */
[----:B------:R1:W-:Y:S06]  /*55d0*/  MEMBAR.ALL.CTA ;  /* 0x0000000000007992 */ /* 0x0003ec0000008000 */
[----:B-1----:R-:W1:Y:S02]  /*55e0*/  FENCE.VIEW.ASYNC.S ;  /* 0x00000000000073c6 */ /* 0x002e640000000000 */
[----:B-1----:R1:W-:Y:S01]  /*55f0*/  SYNCS.ARRIVE.TRANS64.RED.A1T0 RZ, [R3+URZ], RZ ;  /* 0x000000ff03ff79a7 */ /* 0x0023e200081004ff */
[----:B------:R1:W3:Y:S01]  /*5600*/  @P0 SYNCS.PHASECHK.TRANS64.TRYWAIT P2, [UR4], R2 ;  /* 0x00000002ff0005a7 */ /* 0x0002e20008041104 */
[----:B--2---:R-:W-:Y:S01]  /*5610*/  LOP3.LUT P1, RZ, R6, 0x1, RZ, 0xc0, !PT ;  /* 0x0000000106ff7812 */ /* 0x004fe2000782c0ff */
[----:B------:R-:W2:Y:S02]  /*5620*/  SYNCS.PHASECHK.TRANS64.TRYWAIT P0, [UR19+0x3c0], R0 ;  /* 0x0003c000ff0075a7 */ /* 0x000ea40008001113 */
[----:B-123--:R-:W-:Y:S10]  /*5630*/  @!P0 BRA `(.L_x_112) ;  /* 0x0000004800888947 */ /* 0x00eff40003800000 */
.L_x_270:
[----:B------:R-:W-:Y:S01]  /*5640*/  IADD3 R10, PT, PT, R10, 0x1, RZ ;  /* 0x000000010a0a7810 */ /* 0x000fe20007ffe0ff */
[----:B------:R-:W-:Y:S06]  /*5650*/  BRA.U !UP4, `(.L_x_113) ;  /* 0x000000010ca07547 */ /* 0x000fec000b800000 */
[----:B------:R-:W-:Y:S02]  /*5660*/  ULEA.HI UR4, UR18, UR18, URZ, 0x1 ;  /* 0x0000001212047291 */ /* 0x000fe4000f8f08ff */
[----:B------:R-:W-:Y:S02]  /*5670*/  UPLOP3.LUT UP2, UPT, UPT, UPT, UPT, 0x40, 0x4 ;  /* 0x000000000004789c */ /* 0x000fe40003f4e870 */
[----:B------:R-:W-:Y:S02]  /*5680*/  USHF.L.U32 UR5, UR4, 0x5, URZ ;  /* 0x0000000504057899 */ /* 0x000fe400080006ff */
[----:B------:R-:W-:Y:S02]  /*5690*/  ULOP3.LUT UR14, UR4, 0xffe, URZ, 0xc0, !UPT ;  /* 0x00000ffe040e7892 */ /* 0x000fe4000f8ec0ff */
[----:B------:R-:W-:Y:S02]  /*56a0*/  ULOP3.LUT UR4, UR5, 0xffffffc0, URZ, 0xc0, !UPT ;  /* 0xffffffc005047892 */ /* 0x000fe4000f8ec0ff */
[----:B------:R-:W-:-:S02]  /*56b0*/  UIADD3 UR14, UPT, UPT, -UR14, UR18, URZ ;  /* 0x000000120e0e7290 */ /* 0x000fc4000fffe1ff */
[----:B------:R-:W-:Y:S01]  /*56c0*/  UIADD3 UR4, UPT, UPT, UR24, UR4, URZ ;  /* 0x0000000418047290 */ /* 0x000fe2000fffe0ff */
[----:B------:R-:W-:Y:S01]  /*56d0*/  UMOV UR12, UR23 ;  /* 0x00000017000c7c82 */ /* 0x000fe20008000000 */
[----:B------:R-:W-:Y:S02]  /*56e0*/  UMOV UR11, UR22 ;  /* 0x00000016000b7c82 */ /* 0x000fe40008000000 */
[----:B------:R-:W-:Y:S01]  /*56f0*/  ULEA UR14, UR14, UR4, 0x14 ;  /* 0x000000040e0e7291 */ /* 0x000fe2000f8ea0ff */
[----:B------:R-:W-:-:S11]  /*5700*/  UMOV UR5, UR10 ;  /* 0x0000000a00057c82 */ /* 0x000fd60008000000 */
.L_x_116:
[----:B------:R-:W-:Y:S02]  /*5710*/  UIADD3 UR12, UPT, UPT, UR12, 0x1, URZ ;  /* 0x000000010c0c7890 */ /* 0x000fe4000fffe0ff */
[----:B--2---:R-:W-:Y:S02]  /*5720*/  ULEA UR6, UR5, UR13, 0x3 ;  /* 0x0000000d05067291 */ /* 0x004fe4000f8e18ff */
[----:B------:R-:W-:Y:S01]  /*5730*/  UISETP.NE.AND UP3, UPT, UR12, URZ, UPT ;  /* 0x000000ff0c00728c */ /* 0x000fe2000bf65270 */
[----:B---3--:R-:W-:Y:S10]  /*5740*/  @P2 BRA `(.L_x_114) ;  /* 0x00000000000c2947 */ /* 0x008ff40003800000 */
[----:B-1----:R-:W-:Y:S04]  /*5750*/  SHF.L.U32 R2, R8, 0x1f, RZ ;  /* 0x0000001f08027819 */ /* 0x002fe800000006ff */
[----:B------:R-:W1:Y:S02]  /*5760*/  SYNCS.PHASECHK.TRANS64.TRYWAIT P0, [UR6], R2 ;  /* 0x00000002ff0075a7 */ /* 0x000e640008001106 */
[----:B-1----:R-:W-:Y:S05]  /*5770*/  @!P0 BRA `(.L_x_115) ;  /* 0x0000004800508947 */ /* 0x002fea0003800000 */
.L_x_114:
[----:B------:R-:W-:Y:S01]  /*5780*/  UISETP.NE.AND UP0, UPT, UR11, 0x1, UPT ;  /* 0x000000010b00788c */ /* 0x000fe2000bf05270 */
[----:B------:R-:W-:Y:S01]  /*5790*/  PLOP3.LUT P2, PT, PT, PT, PT, 0x80, 0x8 ;  /* 0x000000000008781c */ /* 0x000fe20003f4f070 */
[----:B------:R-:W-:Y:S02]  /*57a0*/  UIADD3 UR4, UPT, UPT, UR5, 0x1, URZ ;  /* 0x0000000105047890 */ /* 0x000fe4000fffe0ff */
[----:B------:R-:W-:Y:S02]  /*57b0*/  ULEA UR8, UR5, UR17, 0x7 ;  /* 0x0000001105087291 */ /* 0x000fe4000f8e38ff */
[----:B------:R-:W-:Y:S01]  /*57c0*/  UISETP.NE.AND UP1, UPT, UR4, 0x36, UPT ;  /* 0x000000360400788c */ /* 0x000fe2000bf25270 */
[----:B------:R-:W-:Y:S01]  /*57d0*/  PLOP3.LUT P0, PT, PT, PT, UP0, 0x80, 0x8 ;  /* 0x000000000008781c */ /* 0x000fe20003f0f008 */
[----:B------:R-:W-:Y:S02]  /*57e0*/  UIADD3 UR11, UPT, UPT, UR11, -0x1, URZ ;  /* 0xffffffff0b0b7890 */ /* 0x000fe4000fffe0ff */
[----:B------:R-:W-:Y:S02]  /*57f0*/  USEL UR7, URZ, 0x1, UP1 ;  /* 0x00000001ff077887 */ /* 0x000fe40008800000 */
[----:B------:R-:W-:Y:S01]  /*5800*/  USEL UR10, UR4, URZ, UP1 ;  /* 0x000000ff040a7287 */ /* 0x000fe20008800000 */
[----:B------:R-:W-:Y:S03]  /*5810*/  UMOV UR9, 0xc0004010 ;  /* 0xc000401000097882 */ /* 0x000fe60000000000 */
[----:B------:R-:W-:Y:S01]  /*5820*/  @UP0 ULEA UR4, UR10, UR13, 0x3 ;  /* 0x0000000d0a040291 */ /* 0x000fe2000f8e18ff */
[----:B------:R-:W-:Y:S01]  /*5830*/  LOP3.LUT R8, R8, UR7, RZ, 0x3c, !PT ;  /* 0x0000000708087c12 */ /* 0x000fe2000f8e3cff */
[----:B------:R-:W-:Y:S03]  /*5840*/  UMOV UR7, 0xc0004010 ;  /* 0xc000401000077882 */ /* 0x000fe60000000000 */
[----:B-1----:R-:W-:Y:S04]  /*5850*/  @P0 SHF.L.U32 R0, R8, 0x1f, RZ ;  /* 0x0000001f08000819 */ /* 0x002fe800000006ff */
[----:B------:R2:W3:Y:S01]  /*5860*/  @P0 SYNCS.PHASECHK.TRANS64.TRYWAIT P2, [UR4], R0 ;  /* 0x00000000ff0005a7 */ /* 0x0004e20008041104 */
[----:B------:R-:W-:Y:S02]  /*5870*/  UIADD3 UR4, UPT, UPT, UR6, 0x1b0, URZ ;  /* 0x000001b006047890 */ /* 0x000fe4000fffe0ff */
[----:B------:R-:W-:Y:S03]  /*5880*/  ULEA UR6, UR5, UR16, 0x7 ;  /* 0x0000001005067291 */ /* 0x000fe6000f8e38ff */
[----:B------:R-:W-:Y:S06]  /*5890*/  UMOV UR5, UR10 ;  /* 0x0000000a00057c82 */ /* 0x000fec0008000000 */
[----:B------:R2:W-:Y:S01]  /*58a0*/  UTCQMMA gdesc[UR6], gdesc[UR8], tmem[UR14], tmem[UR20], idesc[UR21], UP2 ;  /* 0x00ff1408060075ea */ /* 0x0005e2000900030e */
[----:B------:R-:W-:Y:S01]  /*58b0*/  UPLOP3.LUT UP2, UPT, UPT, UPT, UPT, 0x80, 0x8 ;  /* 0x000000000008789c */ /* 0x000fe20003f4f070 */
[----:B------:R2:W-:Y:S01]  /*58c0*/  UTCBAR.MULTICAST [UR4], URZ, UR15 ;  /* 0x000000ff040073e9 */ /* 0x0005e2000800080f */
[----:B------:R-:W-:Y:S09]  /*58d0*/  BRA.U UP3, `(.L_x_116) ;  /* 0xfffffffd038c7547 */ /* 0x000ff2000b83ffff */
.L_x_113:
[----:B--2---:R-:W-:Y:S01]  /*58e0*/  UIADD3 UR4, UPT, UPT, UR18, 0x1, URZ ;  /* 0x0000000112047890 */ /* 0x004fe2000fffe0ff */
[C---:B------:R-:W-:Y:S01]  /*58f0*/  ISETP.NE.AND P0, PT, R10.reuse, 0x2, PT ;  /* 0x000000020a00780c */ /* 0x040fe20003f05270 */
[----:B------:R-:W-:Y:S02]  /*5900*/  UIADD3 UR5, UPT, UPT, UR19, 0x3a0, URZ ;  /* 0x000003a013057890 */ /* 0x000fe4000fffe0ff */
[----:B------:R-:W-:Y:S01]  /*5910*/  UISETP.NE.AND UP0, UPT, UR4, 0x4, UPT ;  /* 0x000000040400788c */ /* 0x000fe2000bf05270 */
[----:B-1----:R-:W-:Y:S02]  /*5920*/  SEL R0, RZ, 0x1, P0 ;  /* 0x00000001ff007807 */ /* 0x002fe40000000000 */
[----:B------:R-:W-:Y:S01]  /*5930*/  SEL R10, R10, RZ, P0 ;  /* 0x000000ff0a0a7207 */ /* 0x000fe20000000000 */
[----:B------:R-:W-:Y:S01]  /*5940*/  USEL UR6, URZ, 0x1, UP0 ;  /* 0x00000001ff067887 */ /* 0x000fe20008000000 */
[----:B------:R-:W-:Y:S01]  /*5950*/  LOP3.LUT R9, R9, R0, RZ, 0x3c, !PT ;  /* 0x0000000009097212 */ /* 0x000fe200078e3cff */
[----:B------:R-:W-:Y:S01]  /*5960*/  USEL UR18, UR4, URZ, UP0 ;  /* 0x000000ff04127287 */ /* 0x000fe20008000000 */
[----:B------:R1:W-:Y:S03]  /*5970*/  UTCBAR [UR5], URZ ;  /* 0x000000ff050073e9 */ /* 0x0003e600080000ff */
[----:B------:R-:W-:Y:S01]  /*5980*/  LOP3.LUT R11, R11, UR6, RZ, 0x3c, !PT ;  /* 0x000000060b0b7c12 */ /* 0x000fe2000f8e3cff */
[----:B------:R-:W-:Y:S07]  /*5990*/  @P1 BRA `(.L_x_117) ;  /* 0xfffffff800c41947 */ /* 0x000fee000383ffff */
[----:B------:R-:W2:Y:S01]  /*59a0*/  S2UR UR8, SR_CgaCtaId ;  /* 0x00000000000879c3 */ /* 0x000ea20000008800 */
[----:B------:R-:W-:Y:S01]  /*59b0*/  ELECT P0, URZ, PT ;  /* 0x0000000000ff782f */ /* 0x000fe20003800000 */
[----:B------:R-:W-:Y:S01]  /*59c0*/  IMAD.MOV.U32 R0, RZ, RZ, 0x1 ;  /* 0x00000001ff007424 */ /* 0x000fe200078e00ff */
[----:B------:R-:W-:Y:S01]  /*59d0*/  UIADD3 UR13, UPT, UPT, UR13, 0x3c0, URZ ;  /* 0x000003c00d0d7890 */ /* 0x000fe2000fffe0ff */
[----:B------:R-:W-:Y:S01]  /*59e0*/  SHF.L.U32 R2, R11, 0x1f, RZ ;  /* 0x0000001f0b027819 */ /* 0x000fe200000006ff */
[----:B------:R-:W-:-:S03]  /*59f0*/  UMOV UR4, 0x40 ;  /* 0x0000004000047882 */ /* 0x000fc60000000000 */
[----:B------:R-:W-:Y:S01]  /*5a00*/  UVIRTCOUNT.DEALLOC.SMPOOL 0x80 ;  /* 0x000000800000784c */ /* 0x000fe20000000000 */
[----:B--2---:R-:W-:Y:S02]  /*5a10*/  ULEA UR8, UR8, UR4, 0x18 ;  /* 0x0000000408087291 */ /* 0x004fe4000f8ec0ff */
[----:B------:R-:W-:-:S07]  /*5a20*/  ULEA UR4, UR18, UR13, 0x3 ;  /* 0x0000000d12047291 */ /* 0x000fce000f8e18ff */
[----:B------:R2:W-:Y:S02]  /*5a30*/  @P0 STS.U8 [UR8+0x1c], R0 ;  /* 0x00001c00ff000988 */ /* 0x0005e40008000008 */
[----:B------:R-:W4:Y:S02]  /*5a40*/  SYNCS.PHASECHK.TRANS64.TRYWAIT P0, [UR4], R2 ;  /* 0x00000002ff0075a7 */ /* 0x000f240008001104 */
[----:B--2-4-:R-:W-:Y:S05]  /*5a50*/  @!P0 BRA `(.L_x_118) ;  /* 0x0000004400b08947 */ /* 0x014fea0003800000 */
.L_x_273:
[----:B------:R-:W-:-:S04]  /*5a60*/  UIADD3 UR4, UPT, UPT, UR18, 0x1, URZ ;  /* 0x0000000112047890 */ /* 0x000fc8000fffe0ff */
[----:B------:R-:W-:-:S04]  /*5a70*/  UISETP.NE.AND UP0, UPT, UR4, 0x4, UPT ;  /* 0x000000040400788c */ /* 0x000fc8000bf05270 */
[----:B------:R-:W-:Y:S02]  /*5a80*/  USEL UR6, URZ, 0x1, UP0 ;  /* 0x00000001ff067887 */ /* 0x000fe40008000000 */
[----:B------:R-:W-:-:S04]  /*5a90*/  USEL UR4, UR4, URZ, UP0 ;  /* 0x000000ff04047287 */ /* 0x000fc80008000000 */
[----:B-1----:R-:W-:Y:S01]  /*5aa0*/  ULEA UR5, UR4, UR13, 0x3 ;  /* 0x0000000d04057291 */ /* 0x002fe2000f8e18ff */
[----:B--2---:R-:W-:-:S04]  /*5ab0*/  LOP3.LUT R2, R11, UR6, RZ, 0x3c, !PT ;  /* 0x000000060b027c12 */ /* 0x004fc8000f8e3cff */
[----:B------:R-:W-:-:S04]  /*5ac0*/  SHF.L.U32 R3, R2, 0x1f, RZ ;  /* 0x0000001f02037819 */ /* 0x000fc800000006ff */
[----:B------:R-:W1:Y:S02]  /*5ad0*/  SYNCS.PHASECHK.TRANS64.TRYWAIT P0, [UR5], R3 ;  /* 0x00000003ff0075a7 */ /* 0x000e640008001105 */
[----:B-1----:R-:W-:Y:S05]  /*5ae0*/  @!P0 BRA `(.L_x_119) ;  /* 0x0000004400a48947 */ /* 0x002fea0003800000 */
.L_x_275:
        /* <DEDUP_REMOVED lines=9> */
.L_x_277:
[----:B------:R-:W-:-:S04]  /*5b80*/  UIADD3 UR4, UPT, UPT, UR4, 0x1, URZ ;  /* 0x0000000104047890 */ /* 0x000fc8000fffe0ff */
[----:B------:R-:W-:-:S04]  /*5b90*/  UISETP.NE.AND UP0, UPT, UR4, 0x4, UPT ;  /* 0x000000040400788c */ /* 0x000fc8000bf05270 */
[----:B------:R-:W-:Y:S02]  /*5ba0*/  USEL UR5, URZ, 0x1, UP0 ;  /* 0x00000001ff057887 */ /* 0x000fe40008000000 */
[----:B------:R-:W-:-:S04]  /*5bb0*/  USEL UR4, UR4, URZ, UP0 ;  /* 0x000000ff04047287 */ /* 0x000fc80008000000 */
[----:B------:R-:W-:Y:S01]  /*5bc0*/  ULEA UR4, UR4, UR13, 0x3 ;  /* 0x0000000d04047291 */ /* 0x000fe2000f8e18ff */
[----:B------:R-:W-:-:S04]  /*5bd0*/  LOP3.LUT R2, R2, UR5, RZ, 0x3c, !PT ;  /* 0x0000000502027c12 */ /* 0x000fc8000f8e3cff */
[----:B------:R-:W-:-:S04]  /*5be0*/  SHF.L.U32 R2, R2, 0x1f, RZ ;  /* 0x0000001f02027819 */ /* 0x000fc800000006ff */
[----:B------:R-:W2:Y:S02]  /*5bf0*/  SYNCS.PHASECHK.TRANS64.TRYWAIT P0, [UR4], R2 ;  /* 0x00000002ff0075a7 */ /* 0x000ea40008001104 */
[----:B--2---:R-:W-:Y:S05]  /*5c00*/  @!P0 BRA `(.L_x_121) ;  /* 0x00000044008c8947 */ /* 0x004fea0003800000 */
.L_x_279:
[----:B------:R-:W-:Y:S01]  /*5c10*/  NOP ;  /* 0x0000000000007918 */ /* 0x000fe20000000000 */
[----:B-1----:R-:W1:Y:S01]  /*5c20*/  LDS R0, [UR8+0x14] ;  /* 0x00001408ff007984 */ /* 0x002e620008000800 */
[----:B------:R-:W-:Y:S01]  /*5c30*/  ULOP3.LUT UR4, UR24, 0xffff, URZ, 0xc0, !UPT ;  /* 0x0000ffff18047892 */ /* 0x000fe2000f8ec0ff */
[----:B------:R-:W-:Y:S01]  /*5c40*/  UMOV UR5, 0xffff ;  /* 0x0000ffff00057882 */ /* 0x000fe20000000000 */
[----:B------:R-:W-:Y:S02]  /*5c50*/  UMOV UR6, 0x1 ;  /* 0x0000000100067882 */ /* 0x000fe40000000000 */
[----:B------:R-:W-:-:S04]  /*5c60*/  USHF.R.U32.HI UR4, URZ, 0x5, UR4 ;  /* 0x00000005ff047899 */ /* 0x000fc80008011604 */
[----:B------:R-:W-:Y:S02]  /*5c70*/  USHF.L.U32 UR5, UR5, UR4, URZ ;  /* 0x0000000405057299 */ /* 0x000fe400080006ff */
[----:B------:R-:W-:-:S04]  /*5c80*/  USHF.L.U32 UR4, UR6, UR4, URZ ;  /* 0x0000000406047299 */ /* 0x000fc800080006ff */
[----:B-1----:R-:W-:-:S04]  /*5c90*/  LOP3.LUT R0, R0, UR5, RZ, 0xc0, !PT ;  /* 0x0000000500007c12 */ /* 0x002fc8000f8ec0ff */
[----:B------:R-:W-:-:S13]  /*5ca0*/  ISETP.NE.AND P0, PT, R0, UR5, PT ;  /* 0x0000000500007c0c */ /* 0x000fda000bf05270 */
[----:B------:R-:W-:Y:S05]  /*5cb0*/  @P0 BRA `(.L_x_122) ;  /* 0x0000000000580947 */ /* 0x000fea0003800000 */
[----:B------:R-:W1:Y:S02]  /*5cc0*/  LDS R0, [UR8+0x18] ;  /* 0x00001808ff007984 */ /* 0x000e640008000800 */
[----:B-1----:R-:W-:-:S04]  /*5cd0*/  LOP3.LUT R0, R0, UR4, RZ, 0xc0, !PT ;  /* 0x0000000400007c12 */ /* 0x002fc8000f8ec0ff */
[----:B------:R-:W-:-:S13]  /*5ce0*/  ISETP.NE.AND P0, PT, R0, UR4, PT ;  /* 0x0000000400007c0c */ /* 0x000fda000bf05270 */
[----:B------:R-:W-:Y:S05]  /*5cf0*/  @P0 BRA `(.L_x_123) ;  /* 0x00000000003c0947 */ /* 0x000fea0003800000 */
[----:B------:R-:W1:Y:S01]  /*5d00*/  S2R R2, SR_LANEID ;  /* 0x0000000000027919 */ /* 0x000e620000000000 */
[----:B------:R-:W-:-:S06]  /*5d10*/  ULOP3.LUT UR5, URZ, UR5, URZ, 0x33, !UPT ;  /* 0x00000005ff057292 */ /* 0x000fcc000f8e33ff */
[----:B------:R-:W-:-:S04]  /*5d20*/  IMAD.U32 R0, RZ, RZ, UR5 ;  /* 0x00000005ff007e24 */ /* 0x000fc8000f8e00ff */
[----:B------:R2:W4:Y:S02]  /*5d30*/  REDUX UR7, R0 ;  /* 0x00000000000773c4 */ /* 0x0005240000000000 */
[----:B------:R1:W-:Y:S01]  /*5d40*/  UTCATOMSWS.AND URZ, UR5 ;  /* 0x0000000500ff79e3 */ /* 0x0003e20008000000 */
[----:B--2---:R-:W-:Y:S01]  /*5d50*/  LOP3.LUT R0, RZ, UR4, RZ, 0x33, !PT ;  /* 0x00000004ff007c12 */ /* 0x004fe2000f8e33ff */
[----:B------:R-:W-:Y:S02]  /*5d60*/  VOTEU.ANY UR4, UPT, PT ;  /* 0x0000000000047886 */ /* 0x000fe400038e0100 */
[----:B------:R-:W-:Y:S02]  /*5d70*/  UFLO.U32 UR4, UR4 ;  /* 0x00000004000472bd */ /* 0x000fe400080e0000 */
[----:B------:R-:W2:Y:S04]  /*5d80*/  REDUX UR6, R0 ;  /* 0x00000000000673c4 */ /* 0x000ea80000000000 */
[----:B-1----:R-:W-:-:S02]  /*5d90*/  ISETP.EQ.U32.AND P0, PT, R2, UR4, PT ;  /* 0x0000000402007c0c */ /* 0x002fc4000bf02070 */
[----:B----4-:R-:W-:-:S11]  /*5da0*/  MOV R2, UR7 ;  /* 0x0000000700027c02 */ /* 0x010fd60008000f00 */
[----:B------:R1:W-:Y:S01]  /*5db0*/  @P0 ATOMS.AND RZ, [UR8+0x14], R2 ;  /* 0x00001402ffff098c */ /* 0x0003e2000a800008 */
[----:B--2---:R-:W-:-:S05]  /*5dc0*/  IMAD.U32 R0, RZ, RZ, UR6 ;  /* 0x00000006ff007e24 */ /* 0x004fca000f8e00ff */
[----:B------:R1:W-:Y:S01]  /*5dd0*/  @P0 ATOMS.AND RZ, [UR8+0x18], R0 ;  /* 0x00001800ffff098c */ /* 0x0003e2000a800008 */
[----:B------:R-:W-:Y:S05]  /*5de0*/  BRA `(.L_x_124) ;  /* 0x0000000000147947 */ /* 0x000fea0003800000 */
.L_x_123:
[----:B------:R-:W-:Y:S02]  /*5df0*/  MOV R2, 0x5e10 ;  /* 0x00005e1000027802 */ /* 0x000fe40000000f00 */
[----:B---3-5:R-:W-:Y:S05]  /*5e00*/  CALL.REL.NOINC `($__internal_0_$__cuda_sm10x_tcgen05_guardrail_trap_col_being_dealloced_not_returned_by_alloc) ;  /* 0x0000004400a87944 */ /* 0x028fea0003c00000 */
[----:B------:R-:W-:Y:S05]  /*5e10*/  BRA `(.L_x_124) ;  /* 0x0000000000087947 */ /* 0x000fea0003800000 */
.L_x_122:
[----:B------:R-:W-:Y:S02]  /*5e20*/  MOV R2, 0x5e40 ;  /* 0x00005e4000027802 */ /* 0x000fe40000000f00 */
[----:B---3-5:R-:W-:Y:S05]  /*5e30*/  CALL.REL.NOINC `($__internal_2_$__cuda_sm10x_tcgen05_guardrail_trap_unallocated_columns_being_dealloced) ;  /* 0x0000004400b47944 */ /* 0x028fea0003c00000 */
.L_x_124:
[----:B------:R-:W-:Y:S01]  /*5e40*/  NOP ;  /* 0x0000000000007918 */ /* 0x000fe20000000000 */
[----:B------:R-:W-:Y:S05]  /*5e50*/  EXIT ;  /* 0x000000000000794d */ /* 0x000fea0003800000 */
.L_x_106:
[----:B------:R-:W-:-:S09]  /*5e60*/  UISETP.NE.OR UP0, UPT, UR18, 0x3, !UP3 ;  /* 0x000000031200788c */ /* 0x000fd2000df05670 */
[----:B------:R-:W-:Y:S05]  /*5e70*/  BRA.U UP0, `(.L_x_125) ;  /* 0x0000000d00347547 */ /* 0x000fea000b800000 */
[----:B------:R-:W2:Y:S01]  /*5e80*/  LDCU.64 UR4, c[0x0][0x888] ;  /* 0x00011100ff0477ac */ /* 0x000ea20008000a00 */
[----:B------:R-:W3:Y:S01]  /*5e90*/  LDC.64 R12, c[0x0][0x348] ;  /* 0x0000d200ff0c7b82 */ /* 0x000ee20000000a00 */
[----:B------:R-:W-:Y:S02]  /*5ea0*/  HFMA2 R9, -RZ, RZ, 0, 0 ;  /* 0x00000000ff097431 */ /* 0x000fe400000001ff */
[----:B------:R-:W-:Y:S01]  /*5eb0*/  IMAD.MOV.U32 R11, RZ, RZ, 0x1 ;  /* 0x00000001ff0b7424 */ /* 0x000fe200078e00ff */
[----:B------:R-:W4:Y:S01]  /*5ec0*/  LDCU UR33, c[0x0][0x370] ;  /* 0x00006e00ff2177ac */ /* 0x000f220008000800 */
[----:B------:R-:W-:Y:S01]  /*5ed0*/  IMAD.MOV.U32 R10, RZ, RZ, RZ ;  /* 0x000000ffff0a7224 */ /* 0x000fe200078e00ff */
[----:B------:R-:W-:Y:S01]  /*5ee0*/  MOV R3, 0x1000 ;  /* 0x0000100000037802 */ /* 0x000fe20000000f00 */
[----:B------:R-:W4:Y:S01]  /*5ef0*/  LDCU.128 UR28, c[0x0][0xb10] ;  /* 0x00016200ff1c77ac */ /* 0x000f220008000c00 */
[----:B------:R-:W1:Y:S01]  /*5f00*/  LDCU UR32, c[0x0][0x374] ;  /* 0x00006e80ff2077ac */ /* 0x000e620008000800 */
[----:B------:R-:W1:Y:S01]  /*5f10*/  LDCU.64 UR26, c[0x0][0x890] ;  /* 0x00011200ff1a77ac */ /* 0x000e620008000a00 */
[----:B--2---:R-:W-:Y:S01]  /*5f20*/  UISETP.NE.U32.AND UP0, UPT, UR4, URZ, UPT ;  /* 0x000000ff0400728c */ /* 0x004fe2000bf05070 */
[----:B------:R-:W2:Y:S01]  /*5f30*/  LDCU UR16, c[0x0][0xb0c] ;  /* 0x00016180ff1077ac */ /* 0x000ea20008000800 */
[----:B------:R-:W3:Y:S01]  /*5f40*/  LDCU UR38, c[0x0][0xb20] ;  /* 0x00016400ff2677ac */ /* 0x000ee20008000800 */
[----:B------:R-:W3:Y:S01]  /*5f50*/  LDCU UR4, c[0x0][0xb30] ;  /* 0x00016600ff0477ac */ /* 0x000ee20008000800 */
[----:B------:R-:W-:Y:S01]  /*5f60*/  UMOV UR17, 0x400 ;  /* 0x0000040000117882 */ /* 0x000fe20000000000 */
[----:B----4-:R-:W-:-:S02]  /*5f70*/  UIMAD.WIDE.U32 UR6, UR33, UR28, URZ ;  /* 0x0000001c210672a5 */ /* 0x010fc4000f8e00ff */
[----:B-1----:R-:W-:Y:S02]  /*5f80*/  UIMAD.WIDE.U32 UR8, UR32, UR31, URZ ;  /* 0x0000001f200872a5 */ /* 0x002fe4000f8e00ff */
[----:B------:R-:W-:Y:S02]  /*5f90*/  ULEA UR17, UR48, UR17, 0x18 ;  /* 0x0000001130117291 */ /* 0x000fe4000f8ec0ff */
[----:B------:R-:W-:Y:S02]  /*5fa0*/  UISETP.NE.AND.EX UP5, UPT, UR5, URZ, UPT, UP0 ;  /* 0x000000ff0500728c */ /* 0x000fe4000bfa5300 */
[----:B------:R-:W-:Y:S02]  /*5fb0*/  UISETP.NE.U32.AND UP6, UPT, UR26, URZ, UPT ;  /* 0x000000ff1a00728c */ /* 0x000fe4000bfc5070 */
[----:B------:R-:W-:Y:S02]  /*5fc0*/  UIADD3 UR5, UPT, UPT, UR17, 0x360, URZ ;  /* 0x0000036011057890 */ /* 0x000fe4000fffe0ff */
[----:B------:R-:W-:Y:S01]  /*5fd0*/  UISETP.NE.AND UP0, UPT, UR42, 0x1, UPT ;  /* 0x000000012a00788c */ /* 0x000fe2000bf05270 */
[----:B------:R-:W-:Y:S01]  /*5fe0*/  UMOV UR35, UR7 ;  /* 0x0000000700237c82 */ /* 0x000fe20008000000 */
[----:B------:R-:W-:Y:S01]  /*5ff0*/  UMOV UR34, UR9 ;  /* 0x0000000900227c82 */ /* 0x000fe20008000000 */
[----:B------:R-:W-:-:S02]  /*6000*/  USEL UR37, URZ, 0x1, UP4 ;  /* 0x00000001ff257887 */ /* 0x000fc4000a000000 */
[----:B--2---:R-:W-:Y:S02]  /*6010*/  UISETP.NE.AND UP0, UPT, UR16, 0x1, UPT ;  /* 0x000000011000788c */ /* 0x004fe4000bf05270 */
[----:B------:R-:W-:Y:S02]  /*6020*/  UPLOP3.LUT UP4, UPT, UPT, UPT, UPT, 0x40, 0x4 ;  /* 0x000000000004789c */ /* 0x000fe40003f8e870 */
[----:B------:R-:W-:Y:S01]  /*6030*/  UISETP.GE.AND UP2, UPT, UR42, 0x1, UPT ;  /* 0x000000012a00788c */ /* 0x000fe2000bf46270 */
[----:B------:R-:W1:Y:S01]  /*6040*/  LDCU.64 UR14, c[0x0][0xb28] ;  /* 0x00016500ff0e77ac */ /* 0x000e620008000a00 */
[----:B------:R-:W-:Y:S02]  /*6050*/  UISETP.NE.AND.EX UP6, UPT, UR27, URZ, UPT, UP6 ;  /* 0x000000ff1b00728c */ /* 0x000fe4000bfc5360 */
[----:B------:R-:W-:Y:S02]  /*6060*/  UPRMT UR48, UR48, 0x654, UR5 ;  /* 0x0000065430307896 */ /* 0x000fe40008000005 */
[----:B------:R-:W-:-:S02]  /*6070*/  USHF.R.U32.HI UR35, URZ, UR29, UR35 ;  /* 0x0000001dff237299 */ /* 0x000fc40008011623 */
[----:B---3--:R-:W-:Y:S02]  /*6080*/  USHF.R.U32.HI UR34, URZ, UR38, UR34 ;  /* 0x00000026ff227299 */ /* 0x008fe40008011622 */
[----:B------:R-:W-:Y:S02]  /*6090*/  UISETP.NE.AND UP0, UPT, UR30, 0x1, UPT ;  /* 0x000000011e00788c */ /* 0x000fe4000bf05270 */
[----:B------:R-:W-:-:S11]  /*60a0*/  UISETP.NE.AND UP3, UPT, UR4, 0x1, UPT ;  /* 0x000000010400788c */ /* 0x000fd6000bf65270 */
.L_x_133:
[C---:B------:R-:W-:Y:S02]  /*60b0*/  LEA R8, R10.reuse, UR17, 0x3 ;  /* 0x000000110a087c11 */ /* 0x040fe4000f8e18ff */
[----:B------:R-:W-:Y:S02]  /*60c0*/  SHF.L.U32 R0, R9, 0x1f, RZ ;  /* 0x0000001f09007819 */ /* 0x000fe400000006ff */
[----:B------:R-:W-:Y:S02]  /*60d0*/  LEA R4, R10, UR17, 0x4 ;  /* 0x000000110a047c11 */ /* 0x000fe4000f8e20ff */
[----:B--2---:R-:W2:Y:S02]  /*60e0*/  SYNCS.PHASECHK.TRANS64.TRYWAIT P0, [R8+URZ+0x380], R0 ;  /* 0x00038000080075a7 */ /* 0x004ea400080011ff */
[----:B--2---:R-:W-:Y:S05]  /*60f0*/  @!P0 BRA `(.L_x_126) ;  /* 0x0000004000688947 */ /* 0x004fea0003800000 */
.L_x_280:
[----:B------:R-:W3:Y:S01]  /*6100*/  LDS.128 R4, [R4+0x410] ;  /* 0x0004100004047984 */ /* 0x000ee20000000c00 */
[----:B------:R-:W-:Y:S01]  /*6110*/  UISETP.GE.AND UP0, UPT, UR42, 0x1, UPT ;  /* 0x000000012a00788c */ /* 0x000fe2000bf06270 */
[----:B------:R-:W-:Y:S01]  /*6120*/  @!PT LDS RZ, [RZ] ;  /* 0x00000000fffff984 */ /* 0x000fe20000000800 */
[----:B------:R-:W-:Y:S01]  /*6130*/  @!PT LDS RZ, [RZ] ;  /* 0x00000000fffff984 */ /* 0x000fe20000000800 */
[----:B------:R-:W-:Y:S01]  /*6140*/  @!PT LDS RZ, [RZ] ;  /* 0x00000000fffff984 */ /* 0x000fe20000000800 */
[----:B------:R-:W-:Y:S01]  /*6150*/  @!PT LDS RZ, [RZ] ;  /* 0x00000000fffff984 */ /* 0x000fe20000000800 */
[----:B------:R4:W-:Y:S06]  /*6160*/  MEMBAR.ALL.CTA ;  /* 0x0000000000007992 */ /* 0x0009ec0000008000 */
[----:B----4-:R-:W4:Y:S01]  /*6170*/  FENCE.VIEW.ASYNC.S ;  /* 0x00000000000073c6 */ /* 0x010f220000000000 */
[----:B---3--:R-:W-:Y:S11]  /*6180*/  LOP3.LUT P0, RZ, R6, 0x1, RZ, 0xc0, !PT ;  /* 0x0000000106ff7812 */ /* 0x008ff6000780c0ff */
[----:B------:R-:W-:Y:S02]  /*6190*/  @!UPT UIADD3 URZ, UPT, UPT, URZ, URZ, URZ ;  /* 0x000000fffffff290 */ /* 0x000fe4000fffe0ff */
[----:B----4-:R-:W-:Y:S01]  /*61a0*/  VOTEU.ANY UP2, P0 ;  /* 0x0000000000ff7886 */ /* 0x010fe20000040100 */
[----:B------:R-:W-:Y:S11]  /*61b0*/  PLOP3.LUT P0, PT, PT, PT, UP2, 0x80, 0x8 ;  /* 0x000000000008781c */ /* 0x000ff60003f0f028 */
[----:B------:R-:W-:Y:S02]  /*61c0*/  @!UPT UIADD3 URZ, UPT, UPT, URZ, URZ, URZ ;  /* 0x000000fffffff290 */ /* 0x000fe4000fffe0ff */
[----:B--2---:R-:W-:Y:S02]  /*61d0*/  @P0 SHF.R.U32.HI R0, RZ, 0x10, R5 ;  /* 0x00000010ff000819 */ /* 0x004fe40000011605 */
[----:B------:R-:W-:Y:S02]  /*61e0*/  @P0 MOV R2, R4 ;  /* 0x0000000400020202 */ /* 0x000fe40000000f00 */
[----:B------:R-:W-:Y:S01]  /*61f0*/  @P0 R2UR UR4, R0 ;  /* 0x00000000000402ca */ /* 0x000fe200000e0000 */
[----:B------:R-:W-:Y:S01]  /*6200*/  VIADD R0, R8, 0x390 ;  /* 0x0000039008007836 */ /* 0x000fe20000000000 */
[----:B------:R-:W-:Y:S02]  /*6210*/  @P0 LOP3.LUT R4, R5, 0xffff, RZ, 0xc0, !PT ;  /* 0x0000ffff05040812 */ /* 0x000fe400078ec0ff */
[----:B------:R-:W-:Y:S02]  /*6220*/  @P0 R2UR UR6, R2 ;  /* 0x00000000020602ca */ /* 0x000fe400000e0000 */
[----:B------:R-:W-:Y:S02]  /*6230*/  PRMT R0, RZ, 0x654, R0 ;  /* 0x00000654ff007816 */ /* 0x000fe40000000000 */
[----:B------:R-:W-:Y:S02]  /*6240*/  @P0 R2UR UR5, R4 ;  /* 0x00000000040502ca */ /* 0x000fe400000e0000 */
[----:B------:R2:W-:Y:S03]  /*6250*/  SYNCS.ARRIVE.TRANS64.RED.A1T0 RZ, [R0+URZ], RZ ;  /* 0x000000ff00ff79a7 */ /* 0x0005e600081004ff */
[----:B------:R-:W-:Y:S04]  /*6260*/  @UP2 UMOV UR25, UR4 ;  /* 0x0000000400192c82 */ /* 0x000fe80008000000 */
[----:B------:R-:W-:Y:S04]  /*6270*/  @UP2 UMOV UR13, UR6 ;  /* 0x00000006000d2c82 */ /* 0x000fe80008000000 */
[----:B------:R-:W-:Y:S01]  /*6280*/  @UP2 UMOV UR7, UR5 ;  /* 0x0000000500072c82 */ /* 0x000fe20008000000 */
[----:B------:R-:W-:Y:S05]  /*6290*/  BRA.U !UP0, `(.L_x_127) ;  /* 0x0000000108c07547 */ /* 0x000fea000b800000 */
[----:B------:R-:W-:Y:S02]  /*62a0*/  UIMAD.WIDE.U32 UR10, UR7, UR31, URZ ;  /* 0x0000001f070a72a5 */ /* 0x000fe4000f8e00ff */
[----:B------:R-:W-:Y:S02]  /*62b0*/  UP2UR UR12, UPR, URZ, 0x4 ;  /* 0x00000004ff0c7883 */ /* 0x000fe40008000000 */
[----:B------:R-:W-:Y:S02]  /*62c0*/  UISETP.NE.AND UP2, UPT, UR30, 0x1, UPT ;  /* 0x000000011e00788c */ /* 0x000fe4000bf45270 */
[----:B------:R-:W-:Y:S02]  /*62d0*/  UIMAD.WIDE.U32 UR18, UR13, UR28, URZ ;  /* 0x0000001c0d1272a5 */ /* 0x000fe4000f8e00ff */
[----:B------:R-:W-:Y:S02]  /*62e0*/  USEL UR4, UR32, UR34, !UP2 ;  /* 0x0000002220047287 */ /* 0x000fe4000d000000 */
[----:B------:R-:W-:Y:S02]  /*62f0*/  UISETP.NE.AND UP0, UPT, UR16, 0x1, UPT ;  /* 0x000000011000788c */ /* 0x000fe4000bf05270 */
[----:B------:R-:W-:Y:S02]  /*6300*/  UP2UR UR24, UPR, URZ, 0x2 ;  /* 0x00000002ff187883 */ /* 0x000fe40008000000 */
[----:B------:R-:W-:Y:S02]  /*6310*/  UISETP.NE.AND UP1, UPT, UR42, 0x1, UPT ;  /* 0x000000012a00788c */ /* 0x000fe4000bf25270 */
[----:B-1----:R-:W-:Y:S02]  /*6320*/  UIMAD.WIDE.U32 UR20, UR4, UR14, URZ ;  /* 0x0000000e041472a5 */ /* 0x002fe4000f8e00ff */
[----:B------:R-:W-:Y:S01]  /*6330*/  USEL UR8, UR33, UR35, !UP0 ;  /* 0x0000002321087287 */ /* 0x000fe2000c000000 */
[----:B------:R-:W-:Y:S02]  /*6340*/  UMOV UR5, UR11 ;  /* 0x0000000b00057c82 */ /* 0x000fe40008000000 */
[----:B------:R-:W-:Y:S02]  /*6350*/  USHF.R.U32.HI UR6, URZ, UR38, UR5 ;  /* 0x00000026ff067299 */ /* 0x000fe40008011605 */
[----:B------:R-:W-:Y:S02]  /*6360*/  UIMAD.WIDE.U32 UR22, UR8, UR14, URZ ;  /* 0x0000000e081672a5 */ /* 0x000fe4000f8e00ff */
[----:B------:R-:W-:Y:S02]  /*6370*/  USEL UR6, UR7, UR6, !UP2 ;  /* 0x0000000607067287 */ /* 0x000fe4000d000000 */
[----:B------:R-:W-:Y:S02]  /*6380*/  UISETP.NE.AND UP2, UPT, UR12, URZ, UPT ;  /* 0x000000ff0c00728c */ /* 0x000fe4000bf45270 */
[----:B------:R-:W-:Y:S01]  /*6390*/  UIMAD.WIDE.U32 UR10, UR6, UR14, URZ ;  /* 0x0000000e060a72a5 */ /* 0x000fe2000f8e00ff */
[----:B------:R-:W-:Y:S02]  /*63a0*/  UMOV UR5, UR19 ;  /* 0x0000001300057c82 */ /* 0x000fe40008000000 */
[----:B------:R-:W-:Y:S03]  /*63b0*/  USHF.R.U32.HI UR9, URZ, UR29, UR5 ;  /* 0x0000001dff097299 */ /* 0x000fe60008011605 */
[----:B------:R-:W-:Y:S02]  /*63c0*/  UMOV UR5, UR21 ;  /* 0x0000001500057c82 */ /* 0x000fe40008000000 */
[----:B------:R-:W-:Y:S03]  /*63d0*/  @UP1 USHF.R.U32.HI UR4, URZ, UR15, UR5 ;  /* 0x0000000fff041299 */ /* 0x000fe60008011605 */
[----:B------:R-:W-:Y:S01]  /*63e0*/  UMOV UR5, UR23 ;  /* 0x0000001700057c82 */ /* 0x000fe20008000000 */
[----:B------:R-:W-:Y:S02]  /*63f0*/  UIMAD UR4, UR42, UR4, URZ ;  /* 0x000000042a0472a4 */ /* 0x000fe4000f8e02ff */
[----:B------:R-:W-:Y:S02]  /*6400*/  @UP1 USHF.R.U32.HI UR8, URZ, UR15, UR5 ;  /* 0x0000000fff081299 */ /* 0x000fe40008011605 */
[----:B------:R-:W-:Y:S02]  /*6410*/  USEL UR5, UR13, UR9, !UP0 ;  /* 0x000000090d057287 */ /* 0x000fe4000c000000 */
[----:B------:R-:W-:Y:S02]  /*6420*/  UIMAD UR9, UR42, UR8, URZ ;  /* 0x000000082a0972a4 */ /* 0x000fe4000f8e02ff */
[----:B------:R-:W-:Y:S03]  /*6430*/  UISETP.GE.AND UP0, UPT, UR6, UR4, UPT ;  /* 0x000000040600728c */ /* 0x000fe6000bf06270 */
[----:B------:R-:W-:Y:S01]  /*6440*/  UMOV UR4, UR11 ;  /* 0x0000000b00047c82 */ /* 0x000fe20008000000 */
[----:B------:R-:W-:Y:S02]  /*6450*/  UISETP.GE.OR UP0, UPT, UR5, UR9, UP0 ;  /* 0x000000090500728c */ /* 0x000fe40008706670 */
[----:B------:R-:W-:Y:S02]  /*6460*/  USHF.R.U32.HI UR4, URZ, UR15, UR4 ;  /* 0x0000000fff047299 */ /* 0x000fe40008011604 */
[----:B------:R-:W-:Y:S02]  /*6470*/  UIMAD.WIDE.U32 UR10, UR5, UR14, URZ ;  /* 0x0000000e050a72a5 */ /* 0x000fe4000f8e00ff */
[----:B------:R-:W-:Y:S04]  /*6480*/  USEL UR12, UR6, UR4, !UP1 ;  /* 0x00000004060c7287 */ /* 0x000fe8000c800000 */
[----:B------:R-:W-:Y:S01]  /*6490*/  UIADD3 UR9, UPT, UPT, -UR12, URZ, URZ ;  /* 0x000000ff0c097290 */ /* 0x000fe2000fffe1ff */
[----:B------:R-:W-:Y:S02]  /*64a0*/  @!UP0 UMOV UR4, UR11 ;  /* 0x0000000b00048c82 */ /* 0x000fe40008000000 */
[----:B------:R-:W-:Y:S02]  /*64b0*/  @!UP0 USHF.R.U32.HI UR4, URZ, UR15, UR4 ;  /* 0x0000000fff048299 */ /* 0x000fe40008011604 */
[----:B------:R-:W-:Y:S02]  /*64c0*/  UIMAD UR9, UR42, UR9, UR6 ;  /* 0x000000092a0972a4 */ /* 0x000fe4000f8e0206 */
[----:B------:R-:W-:Y:S02]  /*64d0*/  @!UP0 USEL UR4, UR5, UR4, !UP1 ;  /* 0x0000000405048287 */ /* 0x000fe4000c800000 */
[----:B------:R-:W-:Y:S02]  /*64e0*/  UISETP.NE.AND UP1, UPT, UR24, URZ, UPT ;  /* 0x000000ff1800728c */ /* 0x000fe4000bf25270 */
[----:B------:R-:W-:Y:S02]  /*64f0*/  @!UP0 UIMAD UR9, UR8, UR9, UR4 ;  /* 0x00000009080982a4 */ /* 0x000fe4000f8e0204 */
[----:B------:R-:W-:Y:S02]  /*6500*/  @!UP0 UIADD3 UR10, UPT, UPT, UR12, -UR4, URZ ;  /* 0x800000040c0a8290 */ /* 0x000fe4000fffe0ff */
[----:B------:R-:W-:Y:S02]  /*6510*/  UIADD3 UR4, UPT, UPT, -UR5, URZ, URZ ;  /* 0x000000ff05047290 */ /* 0x000fe4000fffe1ff */
[----:B------:R-:W-:Y:S02]  /*6520*/  UIADD3 UR8, UPT, UPT, -UR6, URZ, URZ ;  /* 0x000000ff06087290 */ /* 0x000fe4000fffe1ff */
[----:B------:R-:W-:Y:S02]  /*6530*/  @!UP0 UIMAD UR6, UR10, UR42, UR5 ;  /* 0x0000002a0a0682a4 */ /* 0x000fe4000f8e0205 */
[----:B------:R-:W-:Y:S02]  /*6540*/  UIMAD UR13, UR16, UR4, UR13 ;  /* 0x00000004100d72a4 */ /* 0x000fe4000f8e020d */
[----:B------:R-:W-:Y:S01]  /*6550*/  UIMAD UR7, UR30, UR8, UR7 ;  /* 0x000000081e0772a4 */ /* 0x000fe2000f8e0207 */
[----:B------:R-:W-:Y:S02]  /*6560*/  @!UP0 UMOV UR5, UR9 ;  /* 0x0000000900058c82 */ /* 0x000fe40008000000 */
[----:B------:R-:W-:Y:S02]  /*6570*/  UIMAD UR13, UR5, UR16, UR13 ;  /* 0x00000010050d72a4 */ /* 0x000fe4000f8e020d */
[----:B------:R-:W-:Y:S11]  /*6580*/  UIMAD UR7, UR6, UR30, UR7 ;  /* 0x0000001e060772a4 */ /* 0x000ff6000f8e0207 */
[----:B------:R-:W-:Y:S01]  /*6590*/  @!UPT UIADD3 URZ, UPT, UPT, URZ, URZ, URZ ;  /* 0x000000fffffff290 */ /* 0x000fe2000fffe0ff */
.L_x_127:
[----:B------:R-:W3:Y:S01]  /*65a0*/  @!UP3 LDCU.128 UR20, c[0x0][0xb10] ;  /* 0x00016200ff14b7ac */ /* 0x000ee20008000c00 */
[----:B------:R-:W-:Y:S02]  /*65b0*/  ISETP.NE.U32.AND P0, PT, RZ, UR26, PT ;  /* 0x0000001aff007c0c */ /* 0x000fe4000bf05070 */
[----:B------:R-:W-:Y:S02]  /*65c0*/  SHF.L.U32 R2, R11, 0x1f, RZ ;  /* 0x0000001f0b027819 */ /* 0x000fe400000006ff */
[----:B------:R-:W-:Y:S01]  /*65d0*/  ISETP.NE.AND.EX P0, PT, RZ, UR27, PT, P0 ;  /* 0x0000001bff007c0c */ /* 0x000fe2000bf05300 */
[----:B------:R-:W4:Y:S01]  /*65e0*/  @!UP3 LDCU UR5, c[0x0][0xb0c] ;  /* 0x00016180ff05b7ac */ /* 0x000f220008000800 */
[----:B---3--:R-:W-:Y:S07]  /*65f0*/  UIMAD.WIDE.U32 UR8, UR13, UR20, URZ ;  /* 0x000000140d0872a5 */ /* 0x008fee000f8e00ff */
[----:B------:R-:W-:Y:S01]  /*6600*/  @!UP3 UMOV UR4, UR9 ;  /* 0x000000090004bc82 */ /* 0x000fe20008000000 */
[----:B----4-:R-:W-:Y:S02]  /*6610*/  @!UP3 UISETP.NE.AND UP0, UPT, UR5, 0x1, UPT ;  /* 0x000000010500b88c */ /* 0x010fe4000bf05270 */
[----:B------:R-:W-:Y:S02]  /*6620*/  @!UP3 USHF.R.U32.HI UR4, URZ, UR21, UR4 ;  /* 0x00000015ff04b299 */ /* 0x000fe40008011604 */
[----:B------:R-:W-:Y:S02]  /*6630*/  UIMAD.WIDE.U32 UR8, UR7, UR23, URZ ;  /* 0x00000017070872a5 */ /* 0x000fe4000f8e00ff */
[----:B------:R-:W-:Y:S02]  /*6640*/  @!UP3 USEL UR10, UR13, UR4, !UP0 ;  /* 0x000000040d0ab287 */ /* 0x000fe4000c000000 */
[----:B------:R-:W-:Y:S03]  /*6650*/  @!UP3 UISETP.NE.AND UP0, UPT, UR22, 0x1, UPT ;  /* 0x000000011600b88c */ /* 0x000fe6000bf05270 */
[----:B------:R-:W-:Y:S02]  /*6660*/  @!UP3 UMOV UR6, UR9 ;  /* 0x000000090006bc82 */ /* 0x000fe40008000000 */
[----:B------:R-:W3:Y:S02]  /*6670*/  @!UP3 LDCU UR4, c[0x0][0xb20] ;  /* 0x00016400ff04b7ac */ /* 0x000ee40008000800 */
[----:B---3--:R-:W-:Y:S04]  /*6680*/  @!UP3 USHF.R.U32.HI UR6, URZ, UR4, UR6 ;  /* 0x00000004ff06b299 */ /* 0x008fe80008011606 */
[----:B------:R-:W-:Y:S04]  /*6690*/  @!UP3 USEL UR6, UR7, UR6, !UP0 ;  /* 0x000000060706b287 */ /* 0x000fe8000c000000 */
[----:B------:R-:W-:Y:S02]  /*66a0*/  @!UP3 UIADD3 UR4, UPT, UPT, -UR10, UR6, URZ ;  /* 0x000000060a04b290 */ /* 0x000fe4000fffe1ff */
[----:B------:R-:W-:Y:S02]  /*66b0*/  @!UP3 UIADD3 UR6, UPT, UPT, UR10, -UR6, URZ ;  /* 0x800000060a06b290 */ /* 0x000fe4000fffe0ff */
[----:B------:R-:W-:Y:S02]  /*66c0*/  @!UP3 UIMAD UR13, UR4, UR5, UR13 ;  /* 0x00000005040db2a4 */ /* 0x000fe4000f8e020d */
[----:B------:R-:W-:Y:S01]  /*66d0*/  @!UP3 UIMAD UR7, UR6, UR22, UR7 ;  /* 0x000000160607b2a4 */ /* 0x000fe2000f8e0207 */
[----:B------:R-:W-:Y:S11]  /*66e0*/  BRA.U UP4, `(.L_x_128) ;  /* 0x0000000104107547 */ /* 0x000ff6000b800000 */
[----:B------:R-:W-:Y:S04]  /*66f0*/  MOV R4, UR37 ;  /* 0x0000002500047c02 */ /* 0x000fe80008000f00 */
[----:B------:R-:W-:Y:S04]  /*6700*/  SHF.L.U32 R4, R4, 0x1f, RZ ;  /* 0x0000001f04047819 */ /* 0x000fe800000006ff */
[----:B------:R-:W3:Y:S02]  /*6710*/  SYNCS.PHASECHK.TRANS64.TRYWAIT P1, [UR17+0x378], R4 ;  /* 0x00037804ff0075a7 */ /* 0x000ee40008021111 */
[----:B---3--:R-:W-:Y:S05]  /*6720*/  @!P1 BRA `(.L_x_129) ;  /* 0x0000003800f09947 */ /* 0x008fea0003800000 */
.L_x_128:
[----:B------:R-:W-:Y:S05]  /*6730*/  BRA.U !UP6, `(.L_x_130) ;  /* 0x000000010e387547 */ /* 0x000fea000b800000 */
[----:B------:R-:W-:Y:S01]  /*6740*/  UPLOP3.LUT UP1, UPT, UPT, UPT, UP5, 0x80, 0x8 ;  /* 0x000000000008789c */ /* 0x000fe20003f2f050 */
[----:B--2---:R-:W-:Y:S01]  /*6750*/  HFMA2 R0, -RZ, RZ, 0, 5.9604644775390625e-08 ;  /* 0x00000001ff007431 */ /* 0x004fe200000001ff */
[----:B------:R-:W2:Y:S01]  /*6760*/  LDCU.64 UR8, c[0x0][0x358] ;  /* 0x00006b00ff0877ac */ /* 0x000ea20008000a00 */
[----:B------:R-:W-:Y:S03]  /*6770*/  IMAD.MOV.U32 R79, RZ, RZ, 0x1 ;  /* 0x00000001ff4f7424 */ /* 0x000fe600078e00ff */
[----:B------:R-:W-:Y:S05]  /*6780*/  PLOP3.LUT P1, PT, PT, PT, UP1, 0x80, 0x8 ;  /* 0x000000000008781c */ /* 0x000fea0003f2f018 */
[----:B------:R-:W3:Y:S01]  /*6790*/  @UP1 LDCU.64 UR4, c[0x0][0x888] ;  /* 0x00011100ff0417ac */ /* 0x000ee20008000a00 */
[----:B------:R-:W-:Y:S07]  /*67a0*/  @UP1 UIMAD UR6, UR36, UR26, URZ ;  /* 0x0000001a240612a4 */ /* 0x000fee000f8e02ff */
[----:B------:R-:W-:Y:S01]  /*67b0*/  @!P1 PRMT R79, R0, 0x7610, R79 ;  /* 0x00007610004f9816 */ /* 0x000fe2000000004f */
[----:B---3--:R-:W-:Y:S06]  /*67c0*/  @UP1 UIMAD.WIDE UR4, UR6, 0x4, UR4 ;  /* 0x00000004060418a5 */ /* 0x008fec000f8e0204 */
[----:B------:R-:W-:Y:S01]  /*67d0*/  IMAD.U32 R4, RZ, RZ, UR4 ;  /* 0x00000004ff047e24 */ /* 0x000fe2000f8e00ff */
[----:B------:R-:W-:Y:S04]  /*67e0*/  MOV R5, UR5 ;  /* 0x0000000500057c02 */ /* 0x000fe80008000f00 */
[----:B------:R-:W3:Y:S01]  /*67f0*/  @!UP1 LDCU UR4, c[0x0][0x880] ;  /* 0x00011000ff0497ac */ /* 0x000ee20008000800 */
[----:B--2--5:R4:W5:Y:S02]  /*6800*/  @P1 LDG.E R39, desc[UR8][R4.64] ;  /* 0x0000000804271981 */ /* 0x024964000c1e1900 */
[----:B---34-:R-:W-:Y:S07]  /*6810*/  @!P1 IMAD.U32 R39, RZ, RZ, UR4 ;  /* 0x00000004ff279e24 */ /* 0x018fee000f8e00ff */
.L_x_130:
[----:B-----5:R-:W-:Y:S01]  /*6820*/  @!P0 FSETP.EQ.AND P2, PT, R39, RZ, PT ;  /* 0x000000ff2700820b */ /* 0x020fe20003f42000 */
[----:B------:R-:W-:Y:S01]  /*6830*/  @!UPT UIADD3 URZ, UPT, UPT, URZ, URZ, URZ ;  /* 0x000000fffffff290 */ /* 0x000fe2000fffe0ff */
[----:B------:R-:W-:Y:S11]  /*6840*/  @!P0 BRA `(.L_x_131) ;  /* 0x0000000000148947 */ /* 0x000ff60003800000 */
[----:B------:R-:W-:Y:S02]  /*6850*/  LOP3.LUT P0, RZ, R79, 0xff, RZ, 0xc0, !PT ;  /* 0x000000ff4fff7812 */ /* 0x000fe4000780c0ff */
[----:B------:R-:W-:Y:S04]  /*6860*/  PLOP3.LUT P2, PT, PT, PT, UP1, 0x80, 0x8 ;  /* 0x000000000008781c */ /* 0x000fe80003f4f018 */
[----:B------:R-:W-:Y:S07]  /*6870*/  PLOP3.LUT P2, PT, P2, PT, PT, 0x8, 0x80 ;  /* 0x000000000080781c */ /* 0x000fee000174e170 */
[----:B------:R-:W-:Y:S11]  /*6880*/  @P0 FSETP.EQ.AND P2, PT, R39, RZ, PT ;  /* 0x000000ff2700020b */ /* 0x000ff60003f42000 */
[----:B------:R-:W-:Y:S02]  /*6890*/  @!UPT UIADD3 URZ, UPT, UPT, URZ, URZ, URZ ;  /* 0x000000fffffff290 */ /* 0x000fe4000fffe0ff */
.L_x_131:
[----:B------:R-:W3:Y:S01]  /*68a0*/  SYNCS.PHASECHK.TRANS64.TRYWAIT P0, [UR17+0x368], R2 ;  /* 0x00036802ff0075a7 */ /* 0x000ee20008001111 */
[----:B------:R-:W-:Y:S02]  /*68b0*/  ELECT P1, URZ, PT ;  /* 0x0000000000ff782f */ /* 0x000fe40003820000 */
[----:B------:R-:W-:Y:S01]  /*68c0*/  IADD3 R10, PT, PT, R10, 0x1, RZ ;  /* 0x000000010a0a7810 */ /* 0x000fe20007ffe0ff */
[----:B---3--:R-:W-:Y:S10]  /*68d0*/  @!P0 BRA `(.L_x_132) ;  /* 0x00000038009c8947 */ /* 0x008ff40003800000 */
.L_x_283:
[----:B------:R-:W-:Y:S01]  /*68e0*/  PLOP3.LUT P1, PT, P2, P1, PT, 0xf2, 0x2f ;  /* 0x00000000002f781c */ /* 0x000fe20001723e72 */
[----:B------:R-:W-:Y:S01]  /*68f0*/  UMOV UR18, 0x0 ;  /* 0x0000000000127882 */ /* 0x000fe20000000000 */
[----:B------:R-:W-:Y:S01]  /*6900*/  UMOV UR19, 0x10000000 ;  /* 0x1000000000137882 */ /* 0x000fe20000000000 */
[----:B------:R-:W-:Y:S01]  /*6910*/  UMOV UR12, UR36 ;  /* 0x00000024000c7c82 */ /* 0x000fe20008000000 */
[----:B------:R-:W-:Y:S01]  /*6920*/  LOP3.LUT R11, R11, 0x1, RZ, 0x3c, !PT ;  /* 0x000000010b0b7812 */ /* 0x000fe200078e3cff */
[----:B------:R-:W-:Y:S01]  /*6930*/  UMOV UR36, UR25 ;  /* 0x0000001900247c82 */ /* 0x000fe20008000000 */
[----:B------:R-:W-:Y:S07]  /*6940*/  UPLOP3.LUT UP4, UPT, UPT, UPT, UPT, 0x80, 0x8 ;  /* 0x000000000008789c */ /* 0x000fee0003f8f070 */
[----:B--2---:R-:W-:Y:S01]  /*6950*/  @!P1 IADD3 R2, P0, PT, R12, 0x580, RZ ;  /* 0x000005800c029810 */ /* 0x004fe20007f1e0ff */
[----:B------:R-:W-:Y:S03]  /*6960*/  VOTEU.ALL UP0, P1 ;  /* 0x0000000000ff7886 */ /* 0x000fe60000800000 */
[----:B------:R-:W-:Y:S01]  /*6970*/  @!P1 R2UR UR5, R2 ;  /* 0x00000000020592ca */ /* 0x000fe200000e0000 */
[----:B------:R-:W-:Y:S01]  /*6980*/  @!P1 IMAD.X R0, RZ, RZ, R13, P0 ;  /* 0x000000ffff009224 */ /* 0x000fe200000e060d */
[----:B------:R-:W-:Y:S01]  /*6990*/  @!UP0 USHF.L.U32 UR10, UR45, 0x6, URZ ;  /* 0x000000062d0a8899 */ /* 0x000fe200080006ff */
[----:B------:R-:W-:Y:S01]  /*69a0*/  ISETP.NE.AND P0, PT, R10, 0x2, PT ;  /* 0x000000020a00780c */ /* 0x000fe20003f05270 */
[----:B------:R-:W-:Y:S02]  /*69b0*/  @!UP0 USHF.L.U32 UR11, UR46, 0x6, URZ ;  /* 0x000000062e0b8899 */ /* 0x000fe400080006ff */
[----:B------:R-:W-:Y:S01]  /*69c0*/  @!P1 R2UR UR4, R0 ;  /* 0x00000000000492ca */ /* 0x000fe200000e0000 */
[----:B------:R-:W-:Y:S01]  /*69d0*/  @!UP0 UIADD3 UR8, UPT, UPT, UR17, 0x600, URZ ;  /* 0x0000060011088890 */ /* 0x000fe2000fffe0ff */
[----:B------:R-:W-:Y:S01]  /*69e0*/  SEL R0, RZ, 0x1, P0 ;  /* 0x00000001ff007807 */ /* 0x000fe20000000000 */
[----:B------:R-:W-:Y:S01]  /*69f0*/  @!UP0 UIADD3 UR9, UPT, UPT, UR17, 0x360, URZ ;  /* 0x0000036011098890 */ /* 0x000fe2000fffe0ff */
[----:B------:R-:W-:Y:S01]  /*6a00*/  SEL R10, R10, RZ, P0 ;  /* 0x000000ff0a0a7207 */ /* 0x000fe20000000000 */
[----:B------:R-:W-:Y:S01]  /*6a10*/  VOTEU.ALL UP0, P1 ;  /* 0x0000000000ff7886 */ /* 0x000fe20000800000 */
[----:B------:R-:W-:Y:S01]  /*6a20*/  LOP3.LUT R9, R9, R0, RZ, 0x3c, !PT ;  /* 0x0000000009097212 */ /* 0x000fe200078e3cff */
[----:B------:R-:W-:Y:S01]  /*6a30*/  IMAD.U32 R4, RZ, RZ, UR5 ;  /* 0x00000005ff047e24 */ /* 0x000fe2000f8e00ff */
[----:B------:R-:W-:Y:S02]  /*6a40*/  UIADD3 UR45, UPT, UPT, UR7, UR57, URZ ;  /* 0x00000039072d7290 */ /* 0x000fe4000fffe0ff */
[----:B------:R-:W-:Y:S03]  /*6a50*/  UIADD3 UR46, UPT, UPT, UR13, UR60, URZ ;  /* 0x0000003c0d2e7290 */ /* 0x000fe6000fffe0ff */
[----:B------:R-:W-:Y:S01]  /*6a60*/  IMAD.U32 R5, RZ, RZ, UR4 ;  /* 0x00000004ff057e24 */ /* 0x000fe2000f8e00ff */
[----:B------:R-:W-:Y:S04]  /*6a70*/  @!P1 R2UR UR4, R4 ;  /* 0x00000000040492ca */ /* 0x000fe800000e0000 */
[----:B------:R-:W-:Y:S11]  /*6a80*/  @!P1 R2UR UR5, R5 ;  /* 0x00000000050592ca */ /* 0x000ff600000e0000 */
[----:B------:R-:W-:Y:S02]  /*6a90*/  @!UPT UIADD3 URZ, UPT, UPT, URZ, URZ, URZ ;  /* 0x000000fffffff290 */ /* 0x000fe4000fffe0ff */
[----:B------:R2:W-:Y:S01]  /*6aa0*/  @!UP0 UTMALDG.3D [UR8], [UR4], desc[UR18] ;  /* 0x00001208040085b4 */ /* 0x0005e20008011000 */
[----:B------:R2:W-:Y:S01]  /*6ab0*/  @!P1 SYNCS.ARRIVE.TRANS64.RED.A0TR RZ, [UR17+0x360], R3 ;  /* 0x00036003ffff99a7 */ /* 0x0005e20008300411 */
[----:B------:R-:W-:Y:S01]  /*6ac0*/  SYNCS.ARRIVE.TRANS64.RED.A1T0 RZ, [UR48], RZ ;  /* 0x000000ffffff79a7 */ /* 0x000fe20008100430 */
[----:B------:R-:W-:Y:S05]  /*6ad0*/  BRA.U UP2, `(.L_x_133) ;  /* 0xfffffff502747547 */ /* 0x000fea000b83ffff */
[----:B------:R-:W-:Y:S07]  /*6ae0*/  MOV R0, UR17 ;  /* 0x0000001100007c02 */ /* 0x000fee0008000f00 */
.L_x_134:
[----:B---3--:R-:W-:-:S04]  /*6af0*/  SHF.L.U32 R2, R11, 0x1f, RZ ;  /* 0x0000001f0b027819 */ /* 0x008fc800000006ff */
[----:B------:R3:W4:Y:S03]  /*6b00*/  SYNCS.PHASECHK.TRANS64.TRYWAIT P0, [R0+URZ+0x368], R2 ;  /* 0x00036802000075a7 */ /* 0x00072600080011ff */
[----:B----4-:R-:W-:Y:S05]  /*6b10*/  @!P0 NANOSLEEP.SYNCS 0x989680 ;  /* 0x009896800000895d */ /* 0x010fea0003900000 */
[----:B------:R-:W4:Y:S02]  /*6b20*/  @!P0 SYNCS.PHASECHK.TRANS64 P0, [R0+URZ+0x368], R2 ;  /* 0x00036802000085a7 */ /* 0x000f2400080010ff */
[----:B-12-4-:R-:W-:Y:S05]  /*6b30*/  @P0 EXIT ;  /* 0x000000000000094d */ /* 0x016fea0003800000 */
[----:B------:R-:W-:Y:S05]  /*6b40*/  BRA `(.L_x_134) ;  /* 0xfffffffc00e87947 */ /* 0x000fea000383ffff */
.L_x_125:
[----:B------:R-:W-:-:S06]  /*6b50*/  UISETP.GE.AND UP0, UPT, UR18, 0x4, UPT ;  /* 0x000000041200788c */ /* 0x000fcc000bf06270 */
[----:B------:R-:W-:-:S13]  /*6b60*/  PLOP3.LUT P0, PT, PT, PT, UP0, 0x80, 0x8 ;  /* 0x000000000008781c */ /* 0x000fda0003f0f008 */
[----:B-1----:R-:W-:Y:S05]  /*6b70*/  @!P0 EXIT ;  /* 0x000000000000894d */ /* 0x002fea0003800000 */
[----:B------:R-:W-:Y:S01]  /*6b80*/  BAR.SYNC.DEFER_BLOCKING 0x6, 0xa0 ;  /* 0x0182800000007b1d */ /* 0x000fe20000010000 */
[C---:B------:R-:W-:Y:S02]  /*6b90*/  IMAD.SHL.U32 R7, R76.reuse, 0x40, RZ ;  /* 0x000000404c077824 */ /* 0x040fe400078e00ff */
[----:B------:R-:W-:Y:S02]  /*6ba0*/  HFMA2 R81, -RZ, RZ, 0, 0 ;  /* 0x00000000ff517431 */ /* 0x000fe400000001ff */
[C---:B------:R-:W-:Y:S01]  /*6bb0*/  IMAD.SHL.U32 R4, R76.reuse, 0x20, RZ ;  /* 0x000000204c047824 */ /* 0x040fe200078e00ff */
[----:B------:R-:W-:Y:S01]  /*6bc0*/  CS2R R82, SRZ ;  /* 0x0000000000527805 */ /* 0x000fe2000001ff00 */
[----:B------:R-:W-:Y:S01]  /*6bd0*/  IMAD.SHL.U32 R6, R76, 0x2, RZ ;  /* 0x000000024c067824 */ /* 0x000fe200078e00ff */
[----:B------:R-:W-:Y:S01]  /*6be0*/  UMOV UR44, 0x400 ;  /* 0x00000400002c7882 */ /* 0x000fe20000000000 */
[----:B------:R-:W-:Y:S01]  /*6bf0*/  LOP3.LUT R5, R7, 0x180, RZ, 0xc0, !PT ;  /* 0x0000018007057812 */ /* 0x000fe200078ec0ff */
[----:B------:R-:W-:Y:S01]  /*6c00*/  ULEA UR44, UR48, UR44, 0x18 ;  /* 0x0000002c302c7291 */ /* 0x000fe2000f8ec0ff */
[----:B------:R-:W-:Y:S01]  /*6c10*/  LOP3.LUT R4, R4, 0xc00, RZ, 0xc0, !PT ;  /* 0x00000c0004047812 */ /* 0x000fe200078ec0ff */
[----:B------:R-:W1:Y:S01]  /*6c20*/  LDC.64 R72, c[0x0][0x888] ;  /* 0x00022200ff487b82 */ /* 0x000e620000000a00 */
[----:B------:R-:W-:Y:S01]  /*6c30*/  LOP3.LUT R6, R5, 0x20, R6, 0xf8, !PT ;  /* 0x0000002005067812 */ /* 0x000fe200078ef806 */
[----:B------:R-:W-:Y:S01]  /*6c40*/  IMAD.SHL.U32 R5, R76, 0x8, RZ ;  /* 0x000000084c057824 */ /* 0x000fe200078e00ff */
[----:B------:R-:W-:Y:S01]  /*6c50*/  LOP3.LUT R4, R4, 0x40, R7, 0xf8, !PT ;  /* 0x0000004004047812 */ /* 0x000fe200078ef807 */
[----:B------:R-:W-:Y:S01]  /*6c60*/  IMAD.U32 R37, R76, 0x10000, RZ ;  /* 0x000100004c257824 */ /* 0x000fe200078e00ff */
[----:B------:R-:W-:Y:S01]  /*6c70*/  UIADD3 UR4, UPT, UPT, UR44, 0x1600, URZ ;  /* 0x000016002c047890 */ /* 0x000fe2000fffe0ff */
[----:B------:R-:W-:Y:S01]  /*6c80*/  IMAD.MOV.U32 R36, RZ, RZ, RZ ;  /* 0x000000ffff247224 */ /* 0x000fe200078e00ff */
[----:B------:R-:W-:Y:S01]  /*6c90*/  LOP3.LUT R5, R6, 0x30, R5, 0x78, !PT ;  /* 0x0000003006057812 */ /* 0x000fe200078e7805 */
[----:B------:R-:W2:Y:S01]  /*6ca0*/  LDC.64 R74, c[0x0][0x890] ;  /* 0x00022400ff4a7b82 */ /* 0x000ea20000000a00 */
[----:B------:R-:W-:Y:S01]  /*6cb0*/  LOP3.LUT R4, R4, 0x200, R7, 0xf8, !PT ;  /* 0x0000020004047812 */ /* 0x000fe200078ef807 */
[----:B------:R-:W-:Y:S01]  /*6cc0*/  IMAD.MOV.U32 R84, RZ, RZ, RZ ;  /* 0x000000ffff547224 */ /* 0x000fe200078e00ff */
[----:B------:R-:W-:Y:S01]  /*6cd0*/  LOP3.LUT R37, R37, 0x600000, RZ, 0xc0, !PT ;  /* 0x0060000025257812 */ /* 0x000fe200078ec0ff */
[----:B------:R-:W-:Y:S01]  /*6ce0*/  IMAD.U32 R85, RZ, RZ, UR4 ;  /* 0x00000004ff557e24 */ /* 0x000fe2000f8e00ff */
[----:B------:R-:W-:Y:S01]  /*6cf0*/  LOP3.LUT R78, R4, R5, RZ, 0xfc, !PT ;  /* 0x00000005044e7212 */ /* 0x000fe200078efcff */
[----:B------:R-:W3:Y:S01]  /*6d00*/  LDS R0, [UR44+0x430] ;  /* 0x0004302cff007984 */ /* 0x000ee20008000800 */
[----:B------:R-:W-:Y:S01]  /*6d10*/  IMAD.SHL.U32 R4, R76, 0x10, RZ ;  /* 0x000000104c047824 */ /* 0x000fe200078e00ff */
[----:B------:R-:W4:Y:S01]  /*6d20*/  LDC.64 R70, c[0x0][0x8b0] ;  /* 0x00022c00ff467b82 */ /* 0x000f220000000a00 */
[----:B------:R-:W-:Y:S01]  /*6d30*/  IADD3 R77, PT, PT, R78, UR44, RZ ;  /* 0x0000002c4e4d7c10 */ /* 0x000fe2000fffe0ff */
[----:B------:R-:W1:Y:S02]  /*6d40*/  LDCU UR50, c[0x0][0x370] ;  /* 0x00006e00ff3277ac */ /* 0x000e640008000800 */
[----:B------:R-:W-:Y:S01]  /*6d50*/  LOP3.LUT R4, R4, 0x20, RZ, 0xc0, !PT ;  /* 0x0000002004047812 */ /* 0x000fe200078ec0ff */
[----:B------:R-:W1:Y:S03]  /*6d60*/  LDCU.64 UR62, c[0x0][0x348] ;  /* 0x00006900ff3e77ac */ /* 0x000e660008000a00 */
[----:B------:R-:W1:Y:S01]  /*6d70*/  LDC.64 R68, c[0x0][0x8a8] ;  /* 0x00022a00ff447b82 */ /* 0x000e620000000a00 */
[----:B------:R-:W-:Y:S01]  /*6d80*/  IADD3 R77, PT, PT, -R4, 0x600, R77 ;  /* 0x00000600044d7810 */ /* 0x000fe20007ffe14d */
[----:B------:R-:W1:Y:S01]  /*6d90*/  LDCU UR43, c[0x0][0xb0c] ;  /* 0x00016180ff2b77ac */ /* 0x000e620008000800 */
[----:B------:R-:W1:Y:S01]  /*6da0*/  LDCU UR39, c[0x0][0xb30] ;  /* 0x00016600ff2777ac */ /* 0x000e620008000800 */
[----:B------:R-:W1:Y:S01]  /*6db0*/  LDCU.64 UR58, c[0x0][0x888] ;  /* 0x00011100ff3a77ac */ /* 0x000e620008000a00 */
[----:B------:R-:W1:Y:S01]  /*6dc0*/  LDCU.64 UR40, c[0x0][0xb28] ;  /* 0x00016500ff2877ac */ /* 0x000e620008000a00 */
[----:B------:R-:W1:Y:S01]  /*6dd0*/  LDCU.128 UR52, c[0x0][0xb10] ;  /* 0x00016200ff3477ac */ /* 0x000e620008000c00 */
[----:B------:R-:W1:Y:S01]  /*6de0*/  LDCU UR49, c[0x0][0x374] ;  /* 0x00006e80ff3177ac */ /* 0x000e620008000800 */
[----:B------:R-:W-:Y:S01]  /*6df0*/  UIADD3 UR56, UPT, UPT, UR44, 0x600, URZ ;  /* 0x000006002c387890 */ /* 0x000fe2000fffe0ff */
[----:B---3--:R-:W-:-:S11]  /*6e00*/  IMAD.IADD R37, R0, 0x1, R37 ;  /* 0x0000000100257824 */ /* 0x008fd600078e0225 */
.L_x_152:
[----:B------:R-:W-:Y:S02]  /*6e10*/  LEA R3, R81, UR44, 0x3 ;  /* 0x0000002c51037c11 */ /* 0x000fe4000f8e18ff */
[----:B------:R-:W-:Y:S02]  /*6e20*/  SHF.L.U32 R0, R83, 0x1f, RZ ;  /* 0x0000001f53007819 */ /* 0x000fe400000006ff */
[----:B-1----:R-:W-:Y:S02]  /*6e30*/  LEA R4, R81, UR44, 0x4 ;  /* 0x0000002c51047c11 */ /* 0x002fe4000f8e20ff */
[----:B------:R-:W3:Y:S02]  /*6e40*/  SYNCS.PHASECHK.TRANS64.TRYWAIT P0, [R3+URZ+0x380], R0 ;  /* 0x00038000030075a7 */ /* 0x000ee400080011ff */
[----:B--23--:R-:W-:Y:S05]  /*6e50*/  @!P0 BRA `(.L_x_135) ;  /* 0x0000003400548947 */ /* 0x00cfea0003800000 */
.L_x_284:
[----:B------:R-:W1:Y:S01]  /*6e60*/  LDS.128 R4, [R4+0x410] ;  /* 0x0004100004047984 */ /* 0x000e620000000c00 */
[----:B------:R-:W-:Y:S01]  /*6e70*/  UISETP.GE.AND UP0, UPT, UR42, 0x1, UPT ;  /* 0x000000012a00788c */ /* 0x000fe2000bf06270 */
[----:B------:R-:W-:Y:S01]  /*6e80*/  @!PT LDS RZ, [RZ] ;  /* 0x00000000fffff984 */ /* 0x000fe20000000800 */
[----:B------:R-:W-:Y:S01]  /*6e90*/  @!PT LDS RZ, [RZ] ;  /* 0x00000000fffff984 */ /* 0x000fe20000000800 */
[----:B------:R-:W-:Y:S01]  /*6ea0*/  @!PT LDS RZ, [RZ] ;  /* 0x00000000fffff984 */ /* 0x000fe20000000800 */
[----:B------:R-:W-:Y:S01]  /*6eb0*/  @!PT LDS RZ, [RZ] ;  /* 0x00000000fffff984 */ /* 0x000fe20000000800 */
[----:B------:R2:W-:Y:S06]  /*6ec0*/  MEMBAR.ALL.CTA ;  /* 0x0000000000007992 */ /* 0x0005ec0000008000 */
[----:B--2---:R-:W2:Y:S01]  /*6ed0*/  FENCE.VIEW.ASYNC.S ;  /* 0x00000000000073c6 */ /* 0x004ea20000000000 */
[----:B-1----:R-:W-:Y:S11]  /*6ee0*/  LOP3.LUT P0, RZ, R6, 0x1, RZ, 0xc0, !PT ;  /* 0x0000000106ff7812 */ /* 0x002ff6000780c0ff */
[----:B------:R-:W-:Y:S02]  /*6ef0*/  @!UPT UIADD3 URZ, UPT, UPT, URZ, URZ, URZ ;  /* 0x000000fffffff290 */ /* 0x000fe4000fffe0ff */
[----:B--2---:R-:W-:Y:S01]  /*6f00*/  VOTEU.ANY UP1, P0 ;  /* 0x0000000000ff7886 */ /* 0x004fe20000020100 */
[----:B------:R-:W-:Y:S01]  /*6f10*/  PLOP3.LUT P0, PT, PT, PT, UP1, 0x80, 0x8 ;  /* 0x000000000008781c */ /* 0x000fe20003f0f018 */
[----:B------:R-:W-:Y:S11]  /*6f20*/  UP2UR UR47, UPR, URZ, 0x2 ;  /* 0x00000002ff2f7883 */ /* 0x000ff60008000000 */
[----:B------:R-:W-:Y:S01]  /*6f30*/  @!UPT UIADD3 URZ, UPT, UPT, URZ, URZ, URZ ;  /* 0x000000fffffff290 */ /* 0x000fe2000fffe0ff */
[----:B---3--:R-:W-:Y:S02]  /*6f40*/  @P0 SHF.R.U32.HI R0, RZ, 0x10, R5 ;  /* 0x00000010ff000819 */ /* 0x008fe40000011605 */
        /* <DEDUP_REMOVED lines=12> */
[----:B------:R-:W2:Y:S01]  /*7010*/  LDCU UR12, c[0x0][0xb20] ;  /* 0x00016400ff0c77ac */ /* 0x000ea20008000800 */
[----:B------:R-:W-:Y:S02]  /*7020*/  UIMAD.WIDE.U32 UR4, UR49, UR55, URZ ;  /* 0x00000037310472a5 */ /* 0x000fe4000f8e00ff */
[----:B------:R-:W-:Y:S02]  /*7030*/  UIMAD.WIDE.U32 UR6, UR50, UR52, URZ ;  /* 0x00000034320672a5 */ /* 0x000fe4000f8e00ff */
[----:B------:R-:W-:Y:S02]  /*7040*/  UISETP.NE.AND UP0, UPT, UR54, 0x1, UPT ;  /* 0x000000013600788c */ /* 0x000fe4000bf05270 */
[----:B------:R-:W-:Y:S02]  /*7050*/  UIMAD.WIDE.U32 UR8, UR37, UR55, URZ ;  /* 0x00000037250872a5 */ /* 0x000fe4000f8e00ff */
[----:B------:R-:W-:Y:S02]  /*7060*/  UIMAD.WIDE.U32 UR10, UR38, UR52, URZ ;  /* 0x00000034260a72a5 */ /* 0x000fe4000f8e00ff */
[----:B------:R-:W-:Y:S02]  /*7070*/  UISETP.NE.AND UP1, UPT, UR43, 0x1, UPT ;  /* 0x000000012b00788c */ /* 0x000fe4000bf25270 */
[----:B------:R-:W-:Y:S01]  /*7080*/  UISETP.NE.AND UP2, UPT, UR42, 0x1, UPT ;  /* 0x000000012a00788c */ /* 0x000fe2000bf45270 */
[----:B------:R-:W-:Y:S02]  /*7090*/  UMOV UR4, UR5 ;  /* 0x0000000500047c82 */ /* 0x000fe40008000000 */
[----:B--2---:R-:W-:Y:S03]  /*70a0*/  USHF.R.U32.HI UR5, URZ, UR12, UR4 ;  /* 0x0000000cff057299 */ /* 0x004fe60008011604 */
[----:B------:R-:W-:Y:S02]  /*70b0*/  UMOV UR4, UR7 ;  /* 0x0000000700047c82 */ /* 0x000fe40008000000 */
[----:B------:R-:W-:Y:S02]  /*70c0*/  USHF.R.U32.HI UR7, URZ, UR53, UR4 ;  /* 0x00000035ff077299 */ /* 0x000fe40008011604 */
[----:B------:R-:W-:Y:S02]  /*70d0*/  USEL UR4, UR49, UR5, !UP0 ;  /* 0x0000000531047287 */ /* 0x000fe4000c000000 */
[----:B------:R-:W-:Y:S01]  /*70e0*/  USEL UR7, UR50, UR7, !UP1 ;  /* 0x0000000732077287 */ /* 0x000fe2000c800000 */
[----:B------:R-:W-:Y:S01]  /*70f0*/  UMOV UR5, UR9 ;  /* 0x0000000900057c82 */ /* 0x000fe20008000000 */
[----:B------:R-:W-:Y:S02]  /*7100*/  UIMAD.WIDE.U32 UR8, UR4, UR40, URZ ;  /* 0x00000028040872a5 */ /* 0x000fe4000f8e00ff */
[----:B------:R-:W-:Y:S03]  /*7110*/  USHF.R.U32.HI UR6, URZ, UR12, UR5 ;  /* 0x0000000cff067299 */ /* 0x000fe60008011605 */
[----:B------:R-:W-:Y:S01]  /*7120*/  UMOV UR5, UR11 ;  /* 0x0000000b00057c82 */ /* 0x000fe20008000000 */
[----:B------:R-:W-:Y:S02]  /*7130*/  UIMAD.WIDE.U32 UR10, UR7, UR40, URZ ;  /* 0x00000028070a72a5 */ /* 0x000fe4000f8e00ff */
[----:B------:R-:W-:Y:S02]  /*7140*/  USHF.R.U32.HI UR12, URZ, UR53, UR5 ;  /* 0x00000035ff0c7299 */ /* 0x000fe40008011605 */
[----:B------:R-:W-:Y:S01]  /*7150*/  USEL UR6, UR37, UR6, !UP0 ;  /* 0x0000000625067287 */ /* 0x000fe2000c000000 */
[----:B------:R-:W-:Y:S02]  /*7160*/  UMOV UR5, UR9 ;  /* 0x0000000900057c82 */ /* 0x000fe40008000000 */
[----:B------:R-:W-:Y:S01]  /*7170*/  UMOV UR10, UR11 ;  /* 0x0000000b000a7c82 */ /* 0x000fe20008000000 */
[----:B------:R-:W-:Y:S02]  /*7180*/  @UP2 USHF.R.U32.HI UR4, URZ, UR41, UR5 ;  /* 0x00000029ff042299 */ /* 0x000fe40008011605 */
[----:B------:R-:W-:Y:S02]  /*7190*/  @UP2 USHF.R.U32.HI UR7, URZ, UR41, UR10 ;  /* 0x00000029ff072299 */ /* 0x000fe4000801160a */
[----:B------:R-:W-:Y:S02]  /*71a0*/  UIMAD UR4, UR42, UR4, URZ ;  /* 0x000000042a0472a4 */ /* 0x000fe4000f8e02ff */
[----:B------:R-:W-:Y:S02]  /*71b0*/  UIMAD.WIDE.U32 UR10, UR6, UR40, URZ ;  /* 0x00000028060a72a5 */ /* 0x000fe4000f8e00ff */
[----:B------:R-:W-:Y:S02]  /*71c0*/  USEL UR5, UR38, UR12, !UP1 ;  /* 0x0000000c26057287 */ /* 0x000fe4000c800000 */
[----:B------:R-:W-:Y:S02]  /*71d0*/  UIMAD UR8, UR42, UR7, URZ ;  /* 0x000000072a0872a4 */ /* 0x000fe4000f8e02ff */
[----:B------:R-:W-:Y:S03]  /*71e0*/  UISETP.GE.AND UP0, UPT, UR6, UR4, UPT ;  /* 0x000000040600728c */ /* 0x000fe6000bf06270 */
[----:B------:R-:W-:Y:S01]  /*71f0*/  UMOV UR4, UR11 ;  /* 0x0000000b00047c82 */ /* 0x000fe20008000000 */
[----:B------:R-:W-:Y:S02]  /*7200*/  UISETP.GE.OR UP0, UPT, UR5, UR8, UP0 ;  /* 0x000000080500728c */ /* 0x000fe40008706670 */
[----:B------:R-:W-:Y:S02]  /*7210*/  USHF.R.U32.HI UR4, URZ, UR41, UR4 ;  /* 0x00000029ff047299 */ /* 0x000fe40008011604 */
[----:B------:R-:W-:Y:S02]  /*7220*/  UIMAD.WIDE.U32 UR8, UR5, UR40, URZ ;  /* 0x00000028050872a5 */ /* 0x000fe4000f8e00ff */
[----:B------:R-:W-:Y:S02]  /*7230*/  USEL UR11, UR6, UR4, !UP2 ;  /* 0x00000004060b7287 */ /* 0x000fe4000d000000 */
[----:B------:R-:W-:Y:S02]  /*7240*/  UIADD3 UR8, UPT, UPT, -UR5, URZ, URZ ;  /* 0x000000ff05087290 */ /* 0x000fe4000fffe1ff */
[----:B------:R-:W-:Y:S01]  /*7250*/  UIADD3 UR10, UPT, UPT, -UR11, URZ, URZ ;  /* 0x000000ff0b0a7290 */ /* 0x000fe2000fffe1ff */
[----:B------:R-:W-:Y:S01]  /*7260*/  @!UP0 UMOV UR4, UR9 ;  /* 0x0000000900048c82 */ /* 0x000fe20008000000 */
[----:B------:R-:W-:Y:S02]  /*7270*/  UIADD3 UR9, UPT, UPT, -UR6, URZ, URZ ;  /* 0x000000ff06097290 */ /* 0x000fe4000fffe1ff */
[----:B------:R-:W-:Y:S02]  /*7280*/  @!UP0 USHF.R.U32.HI UR4, URZ, UR41, UR4 ;  /* 0x00000029ff048299 */ /* 0x000fe40008011604 */
[----:B------:R-:W-:Y:S02]  /*7290*/  UIMAD UR10, UR42, UR10, UR6 ;  /* 0x0000000a2a0a72a4 */ /* 0x000fe4000f8e0206 */
[----:B------:R-:W-:Y:S04]  /*72a0*/  @!UP0 USEL UR4, UR5, UR4, !UP2 ;  /* 0x0000000405048287 */ /* 0x000fe8000d000000 */
[----:B------:R-:W-:Y:S02]  /*72b0*/  @!UP0 UIMAD UR10, UR7, UR10, UR4 ;  /* 0x0000000a070a82a4 */ /* 0x000fe4000f8e0204 */
[----:B------:R-:W-:Y:S02]  /*72c0*/  @!UP0 UIADD3 UR11, UPT, UPT, UR11, -UR4, URZ ;  /* 0x800000040b0b8290 */ /* 0x000fe4000fffe0ff */
[----:B------:R-:W-:Y:S02]  /*72d0*/  UIMAD UR7, UR43, UR8, UR38 ;  /* 0x000000082b0772a4 */ /* 0x000fe4000f8e0226 */
[----:B------:R-:W-:Y:S02]  /*72e0*/  @!UP0 UIMAD UR6, UR11, UR42, UR5 ;  /* 0x0000002a0b0682a4 */ /* 0x000fe4000f8e0205 */
[----:B------:R-:W-:Y:S01]  /*72f0*/  UIMAD UR4, UR54, UR9, UR37 ;  /* 0x00000009360472a4 */ /* 0x000fe2000f8e0225 */
[----:B------:R-:W-:Y:S02]  /*7300*/  @!UP0 UMOV UR5, UR10 ;  /* 0x0000000a00058c82 */ /* 0x000fe40008000000 */
[----:B------:R-:W-:Y:S02]  /*7310*/  UIMAD UR38, UR5, UR43, UR7 ;  /* 0x0000002b052672a4 */ /* 0x000fe4000f8e0207 */
[----:B------:R-:W-:Y:S11]  /*7320*/  UIMAD UR37, UR6, UR54, UR4 ;  /* 0x00000036062572a4 */ /* 0x000ff6000f8e0204 */
[----:B------:R-:W-:Y:S01]  /*7330*/  @!UPT UIADD3 URZ, UPT, UPT, URZ, URZ, URZ ;  /* 0x000000fffffff290 */ /* 0x000fe2000fffe0ff */
.L_x_136:
[----:B------:R-:W-:Y:S01]  /*7340*/  UISETP.NE.AND UP0, UPT, UR39, 0x1, UPT ;  /* 0x000000012700788c */ /* 0x000fe2000bf05270 */
[----:B------:R-:W-:Y:S10]  /*7350*/  IADD3 R81, PT, PT, R81, 0x1, RZ ;  /* 0x0000000151517810 */ /* 0x000ff40007ffe0ff */
[----:B------:R-:W2:Y:S01]  /*7360*/  @!UP0 LDCU.128 UR12, c[0x0][0xb10] ;  /* 0x00016200ff0c87ac */ /* 0x000ea20008000c00 */
[----:B------:R-:W3:Y:S01]  /*7370*/  @!UP0 LDCU UR5, c[0x0][0xb0c] ;  /* 0x00016180ff0587ac */ /* 0x000ee20008000800 */
[----:B------:R-:W4:Y:S01]  /*7380*/  @!UP0 LDCU UR10, c[0x0][0xb20] ;  /* 0x00016400ff0a87ac */ /* 0x000f220008000800 */
[----:B--2---:R-:W-:Y:S02]  /*7390*/  UIMAD.WIDE.U32 UR8, UR38, UR12, URZ ;  /* 0x0000000c260872a5 */ /* 0x004fe4000f8e00ff */
[----:B------:R-:W-:Y:S02]  /*73a0*/  UIMAD.WIDE.U32 UR6, UR37, UR15, URZ ;  /* 0x0000000f250672a5 */ /* 0x000fe4000f8e00ff */
[----:B------:R-:W-:Y:S03]  /*73b0*/  @!UP0 UISETP.NE.AND UP1, UPT, UR14, 0x1, UPT ;  /* 0x000000010e00888c */ /* 0x000fe6000bf25270 */
[----:B------:R-:W-:Y:S01]  /*73c0*/  @!UP0 UMOV UR4, UR9 ;  /* 0x0000000900048c82 */ /* 0x000fe20008000000 */
[----:B---3--:R-:W-:Y:S02]  /*73d0*/  @!UP0 UISETP.NE.AND UP2, UPT, UR5, 0x1, UPT ;  /* 0x000000010500888c */ /* 0x008fe4000bf45270 */
[----:B------:R-:W-:Y:S01]  /*73e0*/  @!UP0 USHF.R.U32.HI UR4, URZ, UR13, UR4 ;  /* 0x0000000dff048299 */ /* 0x000fe20008011604 */
[----:B------:R-:W-:Y:S02]  /*73f0*/  @!UP0 UMOV UR6, UR7 ;  /* 0x0000000700068c82 */ /* 0x000fe40008000000 */
[----:B----4-:R-:W-:Y:S02]  /*7400*/  @!UP0 USHF.R.U32.HI UR6, URZ, UR10, UR6 ;  /* 0x0000000aff068299 */ /* 0x010fe40008011606 */
[----:B------:R-:W-:Y:S02]  /*7410*/  @!UP0 USEL UR7, UR38, UR4, !UP2 ;  /* 0x0000000426078287 */ /* 0x000fe4000d000000 */
[----:B------:R-:W-:Y:S04]  /*7420*/  @!UP0 USEL UR6, UR37, UR6, !UP1 ;  /* 0x0000000625068287 */ /* 0x000fe8000c800000 */
[----:B------:R-:W-:Y:S02]  /*7430*/  @!UP0 UIADD3 UR4, UPT, UPT, -UR7, UR6, URZ ;  /* 0x0000000607048290 */ /* 0x000fe4000fffe1ff */
[----:B------:R-:W-:Y:S02]  /*7440*/  @!UP0 UIADD3 UR6, UPT, UPT, UR7, -UR6, URZ ;  /* 0x8000000607068290 */ /* 0x000fe4000fffe0ff */
[----:B------:R-:W-:Y:S02]  /*7450*/  @!UP0 UIMAD UR38, UR4, UR5, UR38 ;  /* 0x00000005042682a4 */ /* 0x000fe4000f8e0226 */
[----:B------:R-:W-:Y:S02]  /*7460*/  @!UP0 UIMAD UR37, UR6, UR14, UR37 ;  /* 0x0000000e062582a4 */ /* 0x000fe4000f8e0225 */
[----:B------:R-:W-:Y:S09]  /*7470*/  ULOP3.LUT UP0, URZ, UR56, 0x1b0, URZ, 0xc0, !UPT ;  /* 0x000001b038ff7892 */ /* 0x000ff2000f80c0ff */
[----:B------:R-:W-:Y:S05]  /*7480*/  BRA.U !UP0, `(.L_x_137) ;  /* 0x0000000108407547 */ /* 0x000fea000b800000 */
[----:B------:R-:W2:Y:S01]  /*7490*/  LDCU.64 UR8, c[0x4][0x80] ;  /* 0x01001000ff0877ac */ /* 0x000ea20008000a00 */
[----:B------:R-:W-:Y:S01]  /*74a0*/  MOV R3, 0x0 ;  /* 0x0000000000037802 */ /* 0x000fe20000000f00 */
[----:B------:R-:W-:Y:S02]  /*74b0*/  HFMA2 R12, -RZ, RZ, 0, 5.9604644775390625e-08 ;  /* 0x00000001ff0c7431 */ /* 0x000fe400000001ff */
[----:B------:R-:W-:Y:S02]  /*74c0*/  IMAD.MOV.U32 R8, RZ, RZ, 0x70 ;  /* 0x00000070ff087424 */ /* 0x000fe400078e00ff */
[----:B------:R-:W-:Y:S01]  /*74d0*/  IMAD.MOV.U32 R13, RZ, RZ, RZ ;  /* 0x000000ffff0d7224 */ /* 0x000fe200078e00ff */
[----:B------:R-:W3:Y:S01]  /*74e0*/  LDCU.64 UR6, c[0x4][0x88] ;  /* 0x01001100ff0677ac */ /* 0x000ee20008000a00 */
[----:B------:R-:W4:Y:S01]  /*74f0*/  LDC.64 R2, c[0x4][R3] ;  /* 0x0100000003027b82 */ /* 0x000f220000000a00 */
[----:B------:R-:W1:Y:S01]  /*7500*/  LDCU.64 UR4, c[0x4][0x8] ;  /* 0x01000100ff0477ac */ /* 0x000e620008000a00 */
[----:B--2---:R-:W-:Y:S01]  /*7510*/  MOV R5, UR9 ;  /* 0x0000000900057c02 */ /* 0x004fe20008000f00 */
[----:B------:R-:W-:Y:S01]  /*7520*/  IMAD.U32 R4, RZ, RZ, UR8 ;  /* 0x00000008ff047e24 */ /* 0x000fe2000f8e00ff */
[----:B---3--:R-:W-:Y:S01]  /*7530*/  MOV R7, UR7 ;  /* 0x0000000700077c02 */ /* 0x008fe20008000f00 */
[----:B------:R-:W-:Y:S01]  /*7540*/  IMAD.U32 R6, RZ, RZ, UR6 ;  /* 0x00000006ff067e24 */ /* 0x000fe2000f8e00ff */
[----:B-1----:R-:W-:Y:S01]  /*7550*/  MOV R11, UR5 ;  /* 0x00000005000b7c02 */ /* 0x002fe20008000f00 */
[----:B------:R-:W-:Y:S02]  /*7560*/  IMAD.U32 R10, RZ, RZ, UR4 ;  /* 0x00000004ff0a7e24 */ /* 0x000fe4000f8e00ff */
[----:B------:R-:W-:Y:S07]  /*7570*/  LEPC R20, `(.L_x_137) ;  /* 0x000000001014794e */ /* 0x000fee0000000000 */
[----:B----45:R-:W-:Y:S05]  /*7580*/  CALL.ABS.NOINC R2 ;  /* 0x0000000002007343 */ /* 0x030fea0003c00000 */
.L_x_137:
[----:B------:R-:W-:Y:S01]  /*7590*/  LOP3.LUT P0, RZ, R85, 0x1b0, RZ, 0xc0, !PT ;  /* 0x000001b055ff7812 */ /* 0x000fe2000780c0ff */
[----:B------:R-:W-:Y:S11]  /*75a0*/  BSSY.RECONVERGENT B6, `(.L_x_138) ;  /* 0x0000013000067945 */ /* 0x000ff60003800200 */
[----:B------:R-:W-:Y:S01]  /*75b0*/  @!UPT UIADD3 URZ, UPT, UPT, URZ, URZ, URZ ;  /* 0x000000fffffff290 */ /* 0x000fe2000fffe0ff */
[----:B------:R-:W-:Y:S05]  /*75c0*/  @!P0 BRA `(.L_x_139) ;  /* 0x0000000000408947 */ /* 0x000fea0003800000 */
        /* <DEDUP_REMOVED lines=16> */
.L_x_139:
[----:B------:R-:W-:Y:S05]  /*76d0*/  BSYNC.RECONVERGENT B6 ;  /* 0x0000000000067941 */ /* 0x000fea0003800200 */
.L_x_138:
[----:B------:R-:W-:Y:S01]  /*76e0*/  ISETP.NE.U32.AND P3, PT, R74, RZ, PT ;  /* 0x000000ff4a00720c */ /* 0x000fe20003f65070 */
[----:B------:R-:W-:Y:S01]  /*76f0*/  UISETP.NE.AND UP1, UPT, UR61, URZ, UPT ;  /* 0x000000ff3d00728c */ /* 0x000fe2000bf25270 */
[----:B------:R-:W-:Y:S02]  /*7700*/  ISETP.NE.U32.AND P4, PT, R70, RZ, PT ;  /* 0x000000ff4600720c */ /* 0x000fe40003f85070 */
[----:B------:R-:W-:Y:S02]  /*7710*/  ISETP.NE.AND.EX P3, PT, R75, RZ, PT, P3 ;  /* 0x000000ff4b00720c */ /* 0x000fe40003f65330 */
[----:B------:R-:W-:Y:S02]  /*7720*/  PLOP3.LUT P1, PT, PT, PT, PT, 0x8, 0x80 ;  /* 0x000000000080781c */ /* 0x000fe40003f2e170 */
[----:B------:R-:W-:Y:S02]  /*7730*/  PLOP3.LUT P0, PT, PT, PT, UP1, 0x80, 0x8 ;  /* 0x000000000008781c */ /* 0x000fe40003f0f018 */
[----:B------:R-:W-:Y:S02]  /*7740*/  ISETP.NE.AND.EX P4, PT, R71, RZ, PT, P4 ;  /* 0x000000ff4700720c */ /* 0x000fe40003f85340 */
[----:B------:R-:W2:Y:S09]  /*7750*/  @UP1 LDCU.64 UR4, c[0x0][0x888] ;  /* 0x00011100ff0417ac */ /* 0x000eb20008000a00 */
[----:B------:R-:W-:Y:S01]  /*7760*/  @P0 PLOP3.LUT P1, PT, P3, PT, PT, 0x80, 0x8 ;  /* 0x000000000008081c */ /* 0x000fe20001f2f070 */
[----:B--2---:R-:W-:Y:S04]  /*7770*/  @UP1 UISETP.NE.U32.AND UP0, UPT, UR4, URZ, UPT ;  /* 0x000000ff0400128c */ /* 0x004fe8000bf05070 */
[----:B------:R-:W-:Y:S04]  /*7780*/  @UP1 UISETP.NE.AND.EX UP0, UPT, UR5, URZ, UPT, UP0 ;  /* 0x000000ff0500128c */ /* 0x000fe8000bf05300 */
[----:B------:R-:W-:Y:S01]  /*7790*/  @UP1 USEL UR4, URZ, 0xffffffff, UP0 ;  /* 0xffffffffff041887 */ /* 0x000fe20008000000 */
[----:B------:R-:W-:Y:S11]  /*77a0*/  @!P3 BRA `(.L_x_140) ;  /* 0x000000000030b947 */ /* 0x000ff60003800000 */
[----:B------:R-:W-:Y:S01]  /*77b0*/  ISETP.NE.U32.AND P2, PT, R72, RZ, PT ;  /* 0x000000ff4800720c */ /* 0x000fe20003f45070 */
[----:B------:R-:W2:Y:S01]  /*77c0*/  LDCU.64 UR6, c[0x0][0x358] ;  /* 0x00006b00ff0677ac */ /* 0x000ea20008000a00 */
[----:B------:R-:W-:Y:S02]  /*77d0*/  IMAD.MOV.U32 R79, RZ, RZ, 0x1 ;  /* 0x00000001ff4f7424 */ /* 0x000fe400078e00ff */
[----:B------:R-:W-:Y:S11]  /*77e0*/  ISETP.NE.AND.EX P2, PT, R73, RZ, PT, P2 ;  /* 0x000000ff4900720c */ /* 0x000ff60003f45320 */
[----:B------:R-:W-:Y:S02]  /*77f0*/  @!UPT UIADD3 URZ, UPT, UPT, URZ, URZ, URZ ;  /* 0x000000fffffff290 */ /* 0x000fe4000fffe0ff */
[----:B------:R-:W3:Y:S01]  /*7800*/  @P2 LDC.64 R2, c[0x0][0x888] ;  /* 0x00022200ff022b82 */ /* 0x000ee20000000a00 */
[----:B-1----:R-:W-:Y:S04]  /*7810*/  @P2 IMAD R0, R74, UR36, RZ ;  /* 0x000000244a002c24 */ /* 0x002fe8000f8e02ff */
[----:B---3--:R-:W-:Y:S04]  /*7820*/  @P2 IMAD.WIDE R2, R0, 0x4, R2 ;  /* 0x0000000400022825 */ /* 0x008fe800078e0202 */
[----:B------:R-:W-:Y:S01]  /*7830*/  HFMA2 R0, -RZ, RZ, 0, 5.9604644775390625e-08 ;  /* 0x00000001ff007431 */ /* 0x000fe200000001ff */
[----:B--2--5:R2:W5:Y:S04]  /*7840*/  @P2 LDG.E R39, desc[UR6][R2.64] ;  /* 0x0000000602272981 */ /* 0x024568000c1e1900 */
[----:B------:R-:W-:Y:S01]  /*7850*/  @!P2 PRMT R79, R0, 0x7610, R79 ;  /* 0x00007610004fa816 */ /* 0x000fe2000000004f */
[----:B--2---:R-:W3:Y:S06]  /*7860*/  @!P2 LDC R39, c[0x0][0x880] ;  /* 0x00022000ff27ab82 */ /* 0x004eec0000000800 */
.L_x_140:
[----:B------:R-:W-:Y:S05]  /*7870*/  @!P4 BRA `(.L_x_141) ;  /* 0x000000000024c947 */ /* 0x000fea0003800000 */
[----:B------:R-:W-:Y:S01]  /*7880*/  ISETP.NE.U32.AND P2, PT, R68, RZ, PT ;  /* 0x000000ff4400720c */ /* 0x000fe20003f45070 */
[----:B------:R-:W2:Y:S03]  /*7890*/  LDCU.64 UR6, c[0x0][0x358] ;  /* 0x00006b00ff0677ac */ /* 0x000ea60008000a00 */
[----:B------:R-:W-:Y:S11]  /*78a0*/  ISETP.NE.AND.EX P2, PT, R69, RZ, PT, P2 ;  /* 0x000000ff4500720c */ /* 0x000ff60003f45320 */
[----:B------:R-:W-:Y:S02]  /*78b0*/  @!UPT UIADD3 URZ, UPT, UPT, URZ, URZ, URZ ;  /* 0x000000fffffff290 */ /* 0x000fe4000fffe0ff */
[----:B------:R-:W4:Y:S01]  /*78c0*/  @P2 LDC.64 R2, c[0x0][0x8a8] ;  /* 0x00022a00ff022b82 */ /* 0x000f220000000a00 */
[----:B-1----:R-:W-:Y:S04]  /*78d0*/  @P2 IMAD R0, R70, UR36, RZ ;  /* 0x0000002446002c24 */ /* 0x002fe8000f8e02ff */
[----:B----4-:R-:W-:Y:S05]  /*78e0*/  @P2 IMAD.WIDE R2, R0, 0x4, R2 ;  /* 0x0000000400022825 */ /* 0x010fea00078e0202 */
[----:B--2--5:R2:W5:Y:S02]  /*78f0*/  @P2 LDG.E R38, desc[UR6][R2.64] ;  /* 0x0000000602262981 */ /* 0x024564000c1e1900 */
[----:B--2---:R-:W4:Y:S02]  /*7900*/  @!P2 LDC R38, c[0x0][0x8a0] ;  /* 0x00022800ff26ab82 */ /* 0x004f240000000800 */
.L_x_141:
[----:B---3-5:R-:W-:Y:S01]  /*7910*/  @P0 FSETP.NEU.AND P4, PT, R39, RZ, PT ;  /* 0x000000ff2700020b */ /* 0x028fe20003f8d000 */
[----:B-1----:R-:W-:Y:S01]  /*7920*/  IMAD.U32 R0, RZ, RZ, UR4 ;  /* 0x00000004ff007e24 */ /* 0x002fe2000f8e00ff */
[----:B------:R-:W-:Y:S01]  /*7930*/  @P0 LOP3.LUT P2, RZ, R79, 0xff, RZ, 0xc0, !PT ;  /* 0x000000ff4fff0812 */ /* 0x000fe2000784c0ff */
[----:B------:R-:W-:Y:S01]  /*7940*/  BSSY B1, `(.L_x_142) ;  /* 0x0000039000017945 */ /* 0x000fe20003800000 */
[----:B------:R-:W-:Y:S02]  /*7950*/  @P0 SEL R2, RZ, 0xffffffff, P4 ;  /* 0xffffffffff020807 */ /* 0x000fe40002000000 */
[----:B------:R-:W-:Y:S02]  /*7960*/  CS2R R66, SRZ ;  /* 0x0000000000427805 */ /* 0x000fe4000001ff00 */
[----:B------:R-:W-:Y:S02]  /*7970*/  LEA R22, R36, UR44, 0x3 ;  /* 0x0000002c24167c11 */ /* 0x000fe4000f8e18ff */
[----:B------:R-:W-:Y:S02]  /*7980*/  CS2R R64, SRZ ;  /* 0x0000000000407805 */ /* 0x000fe4000001ff00 */
[----:B------:R-:W-:Y:S02]  /*7990*/  @P1 SEL R2, R0, R2, !P2 ;  /* 0x0000000200021207 */ /* 0x000fe40005000000 */
[----:B------:R-:W-:Y:S02]  /*79a0*/  CS2R R18, SRZ ;  /* 0x0000000000127805 */ /* 0x000fe4000001ff00 */
[----:B------:R-:W-:Y:S02]  /*79b0*/  SHF.L.U32 R3, R84, 0x1f, RZ ;  /* 0x0000001f54037819 */ /* 0x000fe400000006ff */
[----:B------:R-:W-:Y:S02]  /*79c0*/  CS2R R16, SRZ ;  /* 0x0000000000107805 */ /* 0x000fe4000001ff00 */
[----:B------:R-:W-:Y:S02]  /*79d0*/  @P0 LOP3.LUT R2, R2, 0x1, RZ, 0xc0, !PT ;  /* 0x0000000102020812 */ /* 0x000fe400078ec0ff */
[----:B------:R-:W-:Y:S02]  /*79e0*/  PLOP3.LUT P5, PT, PT, PT, PT, 0x8, 0x80 ;  /* 0x000000000080781c */ /* 0x000fe40003fae170 */
[----:B------:R-:W-:Y:S02]  /*79f0*/  ISETP.NE.U32.OR P1, PT, R2, 0x1, !P0 ;  /* 0x000000010200780c */ /* 0x000fe40004725470 */
[----:B------:R-:W-:Y:S11]  /*7a00*/  LEA.HI R2, R36, R36, RZ, 0x1 ;  /* 0x0000002424027211 */ /* 0x000ff600078f08ff */
[----:B------:R-:W-:Y:S04]  /*7a10*/  @P1 SHF.L.U32 R0, R82, 0x1f, RZ ;  /* 0x0000001f52001819 */ /* 0x000fe800000006ff */
[----:B------:R1:W2:Y:S01]  /*7a20*/  @P1 SYNCS.PHASECHK.TRANS64.TRYWAIT P0, [UR44+0x360], R0 ;  /* 0x00036000ff0015a7 */ /* 0x0002a2000800112c */
[----:B------:R3:W3:Y:S01]  /*7a30*/  SYNCS.PHASECHK.TRANS64.TRYWAIT P4, [R22+URZ+0x3a0], R3 ;  /* 0x0003a003160075a7 */ /* 0x0006e200080811ff */
[C---:B-1----:R-:W-:Y:S01]  /*7a40*/  IMAD.SHL.U32 R0, R2.reuse, 0x20, RZ ;  /* 0x0000002002007824 */ /* 0x042fe200078e00ff */
[----:B------:R-:W-:Y:S04]  /*7a50*/  LOP3.LUT R2, R2, 0xffe, RZ, 0xc0, !PT ;  /* 0x00000ffe02027812 */ /* 0x000fe800078ec0ff */
[----:B------:R-:W-:Y:S01]  /*7a60*/  LOP3.LUT R0, R0, 0xffffffc0, RZ, 0xc0, !PT ;  /* 0xffffffc000007812 */ /* 0x000fe200078ec0ff */
[----:B------:R-:W-:Y:S04]  /*7a70*/  IMAD.IADD R2, R36, 0x1, -R2 ;  /* 0x0000000124027824 */ /* 0x000fe800078e0a02 */
[----:B------:R-:W-:Y:S04]  /*7a80*/  IMAD.IADD R0, R37, 0x1, R0 ;  /* 0x0000000125007824 */ /* 0x000fe800078e0200 */
[----:B------:R-:W-:Y:S01]  /*7a90*/  IMAD R2, R2, 0x100000, R0 ;  /* 0x0010000002027824 */ /* 0x000fe200078e0200 */
[----:B--2---:R-:W-:Y:S01]  /*7aa0*/  @P1 PLOP3.LUT P5, PT, P0, PT, PT, 0x8, 0x80 ;  /* 0x000000000080181c */ /* 0x004fe200007ae170 */
[----:B------:R-:W-:Y:S01]  /*7ab0*/  @!UPT UIADD3 URZ, UPT, UPT, URZ, URZ, URZ ;  /* 0x000000fffffff290 */ /* 0x000fe2000fffe0ff */
[----:B---3--:R-:W-:Y:S11]  /*7ac0*/  @!P1 BRA `(.L_x_143) ;  /* 0x0000000000809947 */ /* 0x008ff60003800000 */
[----:B------:R-:W-:Y:S01]  /*7ad0*/  ISETP.NE.U32.AND P0, PT, RZ, UR58, PT ;  /* 0x0000003aff007c0c */ /* 0x000fe2000bf05070 */
[----:B------:R-:W-:Y:S01]  /*7ae0*/  BSSY B0, `(.L_x_144) ;  /* 0x0000012000007945 */ /* 0x000fe20003800000 */
[----:B------:R-:W-:Y:S02]  /*7af0*/  FSETP.NEU.AND P2, PT, R39, RZ, PT ;  /* 0x000000ff2700720b */ /* 0x000fe40003f4d000 */
[----:B------:R-:W-:Y:S02]  /*7b00*/  CS2R R18, SRZ ;  /* 0x0000000000127805 */ /* 0x000fe4000001ff00 */
[----:B------:R-:W-:Y:S02]  /*7b10*/  ISETP.NE.AND.EX P0, PT, RZ, UR59, PT, P0 ;  /* 0x0000003bff007c0c */ /* 0x000fe4000bf05300 */
[----:B------:R-:W-:Y:S02]  /*7b20*/  CS2R R16, SRZ ;  /* 0x0000000000107805 */ /* 0x000fe4000001ff00 */
[----:B------:R-:W-:Y:S02]  /*7b30*/  LOP3.LUT P1, RZ, R79, 0xff, RZ, 0xc0, !PT ;  /* 0x000000ff4fff7812 */ /* 0x000fe4000782c0ff */
[----:B------:R-:W-:Y:S02]  /*7b40*/  CS2R R66, SRZ ;  /* 0x0000000000427805 */ /* 0x000fe4000001ff00 */
[----:B------:R-:W-:Y:S02]  /*7b50*/  SEL R0, RZ, 0xffffffff, P2 ;  /* 0xffffffffff007807 */ /* 0x000fe40001000000 */
[----:B------:R-:W-:Y:S02]  /*7b60*/  CS2R R64, SRZ ;  /* 0x0000000000407805 */ /* 0x000fe4000001ff00 */
[----:B------:R-:W-:Y:S04]  /*7b70*/  SEL R4, RZ, 0xffffffff, P0 ;  /* 0xffffffffff047807 */ /* 0x000fe80000000000 */
[----:B------:R-:W-:Y:S04]  /*7b80*/  @P3 SEL R0, R4, R0, !P1 ;  /* 0x0000000004003207 */ /* 0x000fe80004800000 */
[----:B------:R-:W-:Y:S04]  /*7b90*/  LOP3.LUT R0, R0, 0x1, RZ, 0xc0, !PT ;  /* 0x0000000100007812 */ /* 0x000fe800078ec0ff */
[----:B------:R-:W-:Y:S01]  /*7ba0*/  ISETP.NE.U32.AND P0, PT, R0, 0x1, PT ;  /* 0x000000010000780c */ /* 0x000fe20003f05070 */
[----:B------:R-:W-:Y:S01]  /*7bb0*/  @!UPT UIADD3 URZ, UPT, UPT, URZ, URZ, URZ ;  /* 0x000000fffffff290 */ /* 0x000fe2000fffe0ff */
[----:B------:R-:W-:Y:S11]  /*7bc0*/  @!P5 BRA `(.L_x_145) ;  /* 0x00000000000cd947 */ /* 0x000ff60003800000 */
[----:B------:R-:W-:Y:S04]  /*7bd0*/  SHF.L.U32 R4, R82, 0x1f, RZ ;  /* 0x0000001f52047819 */ /* 0x000fe800000006ff */
[----:B------:R-:W1:Y:S02]  /*7be0*/  SYNCS.PHASECHK.TRANS64.TRYWAIT P1, [UR44+0x360], R4 ;  /* 0x00036004ff0075a7 */ /* 0x000e64000802112c */
[----:B-1----:R-:W-:Y:S05]  /*7bf0*/  @!P1 BRA `(.L_x_146) ;  /* 0x0000002800009947 */ /* 0x002fea0003800000 */
.L_x_145:
[----:B------:R-:W-:Y:S05]  /*7c00*/  BSYNC B0 ;  /* 0x0000000000007941 */ /* 0x000fea0003800000 */
.L_x_144:
[----:B------:R2:W3:Y:S01]  /*7c10*/  @P0 LDS.128 R16, [R78+UR44+0x600] ;  /* 0x0006002c4e100984 */ /* 0x0004e20008000c00 */
[----:B------:R-:W-:Y:S01]  /*7c20*/  UIADD3 UR4, UPT, UPT, UR44, 0x368, URZ ;  /* 0x000003682c047890 */ /* 0x000fe2000fffe0ff */
[----:B------:R-:W-:Y:S02]  /*7c30*/  LOP3.LUT R82, R82, 0x1, RZ, 0x3c, !PT ;  /* 0x0000000152527812 */ /* 0x000fe400078e3cff */
[----:B------:R2:W1:Y:S01]  /*7c40*/  @P0 LDS.128 R64, [R77+0x10] ;  /* 0x000010004d400984 */ /* 0x0004620000000c00 */
[----:B------:R-:W-:Y:S01]  /*7c50*/  UPRMT UR4, UR48, 0x654, UR4 ;  /* 0x0000065430047896 */ /* 0x000fe20008000004 */
[----:B------:R-:W-:Y:S01]  /*7c60*/  @!PT LDS RZ, [RZ] ;  /* 0x00000000fffff984 */ /* 0x000fe20000000800 */
[----:B------:R-:W-:Y:S01]  /*7c70*/  @!PT LDS RZ, [RZ] ;  /* 0x00000000fffff984 */ /* 0x000fe20000000800 */
[----:B------:R-:W-:Y:S01]  /*7c80*/  @!PT LDS RZ, [RZ] ;  /* 0x00000000fffff984 */ /* 0x000fe20000000800 */
[----:B------:R-:W-:Y:S01]  /*7c90*/  @!PT LDS RZ, [RZ] ;  /* 0x00000000fffff984 */ /* 0x000fe20000000800 */
[----:B------:R5:W-:Y:S06]  /*7ca0*/  MEMBAR.ALL.CTA ;  /* 0x0000000000007992 */ /* 0x000bec0000008000 */
[----:B-----5:R-:W5:Y:S02]  /*7cb0*/  FENCE.VIEW.ASYNC.S ;  /* 0x00000000000073c6 */ /* 0x020f640000000000 */
[----:B-----5:R-:W-:Y:S03]  /*7cc0*/  SYNCS.ARRIVE.TRANS64.RED.A1T0 RZ, [UR4], RZ ;  /* 0x000000ffffff79a7 */ /* 0x020fe60008100404 */
.L_x_143:
[----:B------:R-:W-:Y:S05]  /*7cd0*/  BSYNC B1 ;  /* 0x0000000000017941 */ /* 0x000fea0003800000 */
.L_x_142:
[----:B-1----:R-:W-:Y:S04]  /*7ce0*/  SHF.R.U32.HI R0, RZ, 0x15, R2 ;  /* 0x00000015ff007819 */ /* 0x002fe80000011602 */
[----:B------:R-:W-:Y:S01]  /*7cf0*/  LOP3.LUT P0, RZ, R0, 0x3, R80, 0x48, !PT ;  /* 0x0000000300ff7812 */ /* 0x000fe20007804850 */
[----:B------:R-:W-:Y:S01]  /*7d00*/  @!UPT UIADD3 URZ, UPT, UPT, URZ, URZ, URZ ;  /* 0x000000fffffff290 */ /* 0x000fe2000fffe0ff */
[----:B------:R-:W-:Y:S11]  /*7d10*/  @P4 BRA `(.L_x_147) ;  /* 0x0000000000084947 */ /* 0x000ff60003800000 */
[----:B------:R-:W1:Y:S02]  /*7d20*/  SYNCS.PHASECHK.TRANS64.TRYWAIT P1, [R22+URZ+0x3a0], R3 ;  /* 0x0003a003160075a7 */ /* 0x000e6400080211ff */
[----:B-1----:R-:W-:Y:S05]  /*7d30*/  @!P1 BRA `(.L_x_148) ;  /* 0x0000002400c89947 */ /* 0x002fea0003800000 */
.L_x_147:
[----:B------:R-:W-:Y:S05]  /*7d40*/  @!P0 BRA `(.L_x_149) ;  /* 0x0000000000408947 */ /* 0x000fea0003800000 */
[----:B------:R-:W1:Y:S01]  /*7d50*/  LDCU.64 UR8, c[0x4][0x70] ;  /* 0x01000e00ff0877ac */ /* 0x000e620008000a00 */
[----:B------:R-:W-:Y:S01]  /*7d60*/  MOV R15, 0x0 ;  /* 0x00000000000f7802 */ /* 0x000fe20000000f00 */
[----:B------:R-:W-:Y:S02]  /*7d70*/  HFMA2 R12, -RZ, RZ, 0, 5.9604644775390625e-08 ;  /* 0x00000001ff0c7431 */ /* 0x000fe400000001ff */
[----:B------:R-:W-:Y:S02]  /*7d80*/  IMAD.MOV.U32 R8, RZ, RZ, 0x192 ;  /* 0x00000192ff087424 */ /* 0x000fe400078e00ff */
[----:B------:R-:W-:Y:S01]  /*7d90*/  IMAD.MOV.U32 R13, RZ, RZ, RZ ;  /* 0x000000ffff0d7224 */ /* 0x000fe200078e00ff */
[----:B------:R-:W5:Y:S01]  /*7da0*/  LDCU.64 UR6, c[0x4][0x78] ;  /* 0x01000f00ff0677ac */ /* 0x000f620008000a00 */
[----:B------:R-:W2:Y:S01]  /*7db0*/  LDC.64 R14, c[0x4][R15] ;  /* 0x010000000f0e7b82 */ /* 0x000ea20000000a00 */
[----:B------:R-:W3:Y:S01]  /*7dc0*/  LDCU.64 UR4, c[0x4][0x10] ;  /* 0x01000200ff0477ac */ /* 0x000ee20008000a00 */
[----:B-1----:R-:W-:Y:S01]  /*7dd0*/  MOV R5, UR9 ;  /* 0x0000000900057c02 */ /* 0x002fe20008000f00 */
[----:B------:R-:W-:Y:S01]  /*7de0*/  IMAD.U32 R4, RZ, RZ, UR8 ;  /* 0x00000008ff047e24 */ /* 0x000fe2000f8e00ff */
[----:B-----5:R-:W-:Y:S01]  /*7df0*/  MOV R7, UR7 ;  /* 0x0000000700077c02 */ /* 0x020fe20008000f00 */
[----:B------:R-:W-:Y:S01]  /*7e00*/  IMAD.U32 R6, RZ, RZ, UR6 ;  /* 0x00000006ff067e24 */ /* 0x000fe2000f8e00ff */
[----:B---3--:R-:W-:Y:S01]  /*7e10*/  MOV R11, UR5 ;  /* 0x00000005000b7c02 */ /* 0x008fe20008000f00 */
[----:B------:R-:W-:Y:S02]  /*7e20*/  IMAD.U32 R10, RZ, RZ, UR4 ;  /* 0x00000004ff0a7e24 */ /* 0x000fe4000f8e00ff */
[----:B------:R-:W-:Y:S07]  /*7e30*/  LEPC R20, `(.L_x_149) ;  /* 0x000000001014794e */ /* 0x000fee0000000000 */
[----:B--2-4-:R-:W-:Y:S05]  /*7e40*/  CALL.ABS.NOINC R14 ;  /* 0x000000000e007343 */ /* 0x014fea0003c00000 */
.L_x_149:
[----:B------:R-:W-:Y:S01]  /*7e50*/  LOP3.LUT P0, RZ, R76, 0x60, RZ, 0xc0, !PT ;  /* 0x000000604cff7812 */ /* 0x000fe2000780c0ff */
[----:B------:R-:W-:Y:S05]  /*7e60*/  WARPSYNC.ALL ;  /* 0x0000000000007948 */ /* 0x000fea0003800000 */
[----:B------:R-:W-:Y:S01]  /*7e70*/  R2UR UR4, R2 ;  /* 0x00000000020472ca */ /* 0x000fe200000e0000 */
[----:B------:R-:W-:Y:S01]  /*7e80*/  BSSY.RECONVERGENT B0, `(.L_x_150) ;  /* 0x000009f000007945 */ /* 0x000fe20003800200 */
[-C--:B---3--:R-:W-:Y:S02]  /*7e90*/  F2FP.F16.E4M3.UNPACK_B R2, R16.reuse ;  /* 0x00000010ff02723e */ /* 0x088fe400020006ff */
[----:B------:R-:W-:Y:S02]  /*7ea0*/  F2FP.F16.E4M3.UNPACK_B R16, R16.H1 ;  /* 0x00000010ff10723e */ /* 0x000fe400030006ff */
[----:B------:R-:W-:Y:S01]  /*7eb0*/  R2UR UR5, R22 ;  /* 0x00000000160572ca */ /* 0x000fe200000e0000 */
[----:B------:R-:W-:Y:S01]  /*7ec0*/  HADD2.F32 R0, -RZ, R2.H0_H0 ;  /* 0x20000002ff007230 */ /* 0x000fe20000004100 */
[-C--:B------:R-:W-:Y:S01]  /*7ed0*/  F2FP.F16.E4M3.UNPACK_B R42, R17.reuse ;  /* 0x00000011ff2a723e */ /* 0x080fe200020006ff */
[--C-:B------:R-:W-:Y:S01]  /*7ee0*/  HADD2.F32 R3, -RZ, R16.reuse.H0_H0 ;  /* 0x20000010ff037230 */ /* 0x100fe20000004100 */
[----:B------:R-:W-:Y:S01]  /*7ef0*/  F2FP.F16.E4M3.UNPACK_B R44, R17.H1 ;  /* 0x00000011ff2c723e */ /* 0x000fe200030006ff */
[----:B------:R-:W-:Y:S01]  /*7f00*/  HADD2.F32 R40, -RZ, R16.H1_H1 ;  /* 0x30000010ff287230 */ /* 0x000fe20000004100 */
[-C--:B------:R-:W-:Y:S01]  /*7f10*/  F2FP.F16.E4M3.UNPACK_B R46, R18.reuse ;  /* 0x00000012ff2e723e */ /* 0x080fe200020006ff */
[----:B------:R-:W-:Y:S01]  /*7f20*/  HADD2.F32 R2, -RZ, R2.H1_H1 ;  /* 0x30000002ff027230 */ /* 0x000fe20000004100 */
[----:B------:R-:W-:Y:S01]  /*7f30*/  F2FP.F16.E4M3.UNPACK_B R48, R18.H1 ;  /* 0x00000012ff30723e */ /* 0x000fe200030006ff */
[--C-:B------:R-:W-:Y:S01]  /*7f40*/  HADD2.F32 R41, -RZ, R42.reuse.H0_H0 ;  /* 0x2000002aff297230 */ /* 0x100fe20000004100 */
[-C--:B------:R-:W-:Y:S01]  /*7f50*/  F2FP.F16.E4M3.UNPACK_B R50, R19.reuse ;  /* 0x00000013ff32723e */ /* 0x080fe200020006ff */
[----:B------:R-:W-:Y:S01]  /*7f60*/  HADD2.F32 R42, -RZ, R42.H1_H1 ;  /* 0x3000002aff2a7230 */ /* 0x000fe20000004100 */
[----:B------:R-:W-:Y:S01]  /*7f70*/  F2FP.F16.E4M3.UNPACK_B R52, R19.H1 ;  /* 0x00000013ff34723e */ /* 0x000fe200030006ff */
[----:B------:R-:W-:Y:S01]  /*7f80*/  HADD2.F32 R43, -RZ, R44.H0_H0 ;  /* 0x2000002cff2b7230 */ /* 0x000fe20000004100 */
[----:B------:R-:W-:Y:S01]  /*7f90*/  LDTM.16dp32bit_t0_t15.x32 R4, tmem[UR4] ;  /* 0x00000004000479ee */ /* 0x000fe20008a80000 */
[----:B------:R-:W1:Y:S01]  /*7fa0*/  LDTM.16dp32bit_t16_t31.x32 R4, tmem[UR4+0x20] ;  /* 0x00002004000479ee */ /* 0x000e620008aa0000 */
[----:B------:R-:W-:Y:S01]  /*7fb0*/  NOP ;  /* 0x0000000000007918 */ /* 0x000fe20000000000 */
[----:B------:R-:W-:Y:S01]  /*7fc0*/  UIADD3 UR4, UPT, UPT, UR5, 0x3c0, URZ ;  /* 0x000003c005047890 */ /* 0x000fe2000fffe0ff */
[--C-:B------:R-:W-:Y:S01]  /*7fd0*/  HADD2.F32 R45, -RZ, R46.reuse.H0_H0 ;  /* 0x2000002eff2d7230 */ /* 0x100fe20000004100 */
[----:B------:R-:W-:Y:S01]  /*7fe0*/  F2FP.F16.E4M3.UNPACK_B R54, R64 ;  /* 0x00000040ff36723e */ /* 0x000fe200020006ff */
[----:B------:R-:W-:Y:S01]  /*7ff0*/  HADD2.F32 R46, -RZ, R46.H1_H1 ;  /* 0x3000002eff2e7230 */ /* 0x000fe20000004100 */
[----:B------:R-:W-:Y:S01]  /*8000*/  UPRMT UR4, UR48, 0x654, UR4 ;  /* 0x0000065430047896 */ /* 0x000fe20008000004 */
[--C-:B------:R-:W-:Y:S01]  /*8010*/  HADD2.F32 R49, -RZ, R50.reuse.H0_H0 ;  /* 0x20000032ff317230 */ /* 0x100fe20000004100 */
[-C--:B------:R-:W-:Y:S01]  /*8020*/  F2FP.F16.E4M3.UNPACK_B R58, R65.reuse ;  /* 0x00000041ff3a723e */ /* 0x080fe200020006ff */
[----:B------:R-:W-:Y:S01]  /*8030*/  HADD2.F32 R50, -RZ, R50.H1_H1 ;  /* 0x30000032ff327230 */ /* 0x000fe20000004100 */
[----:B------:R-:W-:Y:S01]  /*8040*/  F2FP.F16.E4M3.UNPACK_B R62, R66 ;  /* 0x00000042ff3e723e */ /* 0x000fe200020006ff */
[--C-:B------:R-:W-:Y:S01]  /*8050*/  HADD2.F32 R53, -RZ, R54.reuse.H0_H0 ;  /* 0x20000036ff357230 */ /* 0x100fe20000004100 */
[----:B------:R-:W-:Y:S01]  /*8060*/  F2FP.F16.E4M3.UNPACK_B R56, R64.H1 ;  /* 0x00000040ff38723e */ /* 0x000fe200030006ff */
[----:B------:R-:W-:Y:S01]  /*8070*/  HADD2.F32 R54, -RZ, R54.H1_H1 ;  /* 0x30000036ff367230 */ /* 0x000fe20000004100 */
[----:B------:R-:W-:Y:S01]  /*8080*/  F2FP.F16.E4M3.UNPACK_B R60, R65.H1 ;  /* 0x00000041ff3c723e */ /* 0x000fe200030006ff */
[----:B-1----:R-:W-:Y:S01]  /*8090*/  SYNCS.ARRIVE.TRANS64.RED.A1T0 RZ, [UR4], RZ ;  /* 0x000000ffffff79a7 */ /* 0x002fe20008100404 */
[--C-:B------:R-:W-:Y:S01]  /*80a0*/  HADD2.F32 R57, -RZ, R58.reuse.H0_H0 ;  /* 0x2000003aff397230 */ /* 0x100fe20000004100 */
[-C--:B------:R-:W-:Y:S01]  /*80b0*/  F2FP.F16.E4M3.UNPACK_B R65, R67.reuse ;  /* 0x00000043ff41723e */ /* 0x080fe200020006ff */
[----:B------:R-:W-:Y:S01]  /*80c0*/  HADD2.F32 R58, -RZ, R58.H1_H1 ;  /* 0x3000003aff3a7230 */ /* 0x000fe20000004100 */
[----:B------:R-:W-:Y:S01]  /*80d0*/  F2FP.F16.E4M3.UNPACK_B R64, R66.H1 ;  /* 0x00000042ff40723e */ /* 0x000fe200030006ff */
[--C-:B------:R-:W-:Y:S01]  /*80e0*/  HADD2.F32 R61, -RZ, R62.reuse.H0_H0 ;  /* 0x2000003eff3d7230 */ /* 0x100fe20000004100 */
[----:B------:R-:W-:Y:S01]  /*80f0*/  F2FP.F16.E4M3.UNPACK_B R67, R67.H1 ;  /* 0x00000043ff43723e */ /* 0x000fe200030006ff */
[----:B------:R-:W-:Y:S01]  /*8100*/  HADD2.F32 R62, -RZ, R62.H1_H1 ;  /* 0x3000003eff3e7230 */ /* 0x000fe20000004100 */
[----:B------:R-:W-:Y:S01]  /*8110*/  IADD3 R36, PT, PT, R36, 0x1, RZ ;  /* 0x0000000124247810 */ /* 0x000fe20007ffe0ff */
[C---:B----4-:R-:W-:Y:S01]  /*8120*/  FMUL R4, R38.reuse, R4 ;  /* 0x0000000426047220 */ /* 0x050fe20000400000 */
[C---:B------:R-:W-:Y:S01]  /*8130*/  FMUL R5, R38.reuse, R5 ;  /* 0x0000000526057220 */ /* 0x040fe20000400000 */
[C---:B------:R-:W-:Y:S01]  /*8140*/  FMUL R8, R38.reuse, R8 ;  /* 0x0000000826087220 */ /* 0x040fe20000400000 */
[C---:B------:R-:W-:Y:S01]  /*8150*/  FMUL R9, R38.reuse, R9 ;  /* 0x0000000926097220 */ /* 0x040fe20000400000 */
[C---:B------:R-:W-:Y:S01]  /*8160*/  FFMA R4, R39.reuse, R0, R4 ;  /* 0x0000000027047223 */ /* 0x040fe20000000004 */
[C---:B------:R-:W-:Y:S01]  /*8170*/  FFMA R5, R39.reuse, R2, R5 ;  /* 0x0000000227057223 */ /* 0x040fe20000000005 */
[C---:B------:R-:W-:Y:S01]  /*8180*/  FMUL R12, R38.reuse, R12 ;  /* 0x0000000c260c7220 */ /* 0x040fe20000400000 */
        /* <DEDUP_REMOVED lines=10> */
[----:B------:R-:W-:Y:S02]  /*8230*/  HADD2.F32 R44, -RZ, R44.H1_H1 ;  /* 0x3000002cff2c7230 */ /* 0x000fe40000004100 */
[C---:B------:R-:W-:Y:S01]  /*8240*/  FMUL R10, R38.reuse, R10 ;  /* 0x0000000a260a7220 */ /* 0x040fe20000400000 */
[C---:B------:R-:W-:Y:S01]  /*8250*/  FFMA R6, R39.reuse, R3, R6 ;  /* 0x0000000327067223 */ /* 0x040fe20000000006 */
[C---:B------:R-:W-:Y:S01]  /*8260*/  FFMA R7, R39.reuse, R40, R7 ;  /* 0x0000002827077223 */ /* 0x040fe20000000007 */
[C---:B------:R-:W-:Y:S01]  /*8270*/  FFMA R8, R39.reuse, R41, R8 ;  /* 0x0000002927087223 */ /* 0x040fe20000000008 */
[C---:B------:R-:W-:Y:S01]  /*8280*/  FFMA R9, R39.reuse, R42, R9 ;  /* 0x0000002a27097223 */ /* 0x040fe20000000009 */
[----:B------:R-:W-:Y:S01]  /*8290*/  FFMA R10, R39, R43, R10 ;  /* 0x0000002b270a7223 */ /* 0x000fe2000000000a */
[--C-:B------:R-:W-:Y:S01]  /*82a0*/  HADD2.F32 R40, -RZ, R65.reuse.H0_H0 ;  /* 0x20000041ff287230 */ /* 0x100fe20000004100 */
[----:B------:R-:W-:Y:S01]  /*82b0*/  F2FP.SATFINITE.E4M3.F32.PACK_AB_MERGE_C R86, R7, R6, RZ ;  /* 0x000000060756723e */ /* 0x000fe200048070ff */
[C---:B------:R-:W-:Y:S01]  /*82c0*/  FMUL R7, R38.reuse, R24 ;  /* 0x0000001826077220 */ /* 0x040fe20000400000 */
[C---:B------:R-:W-:Y:S01]  /*82d0*/  FMUL R24, R38.reuse, R29 ;  /* 0x0000001d26187220 */ /* 0x040fe20000400000 */
[C---:B------:R-:W-:Y:S01]  /*82e0*/  FMUL R29, R38.reuse, R34 ;  /* 0x00000022261d7220 */ /* 0x040fe20000400000 */
[----:B------:R-:W-:Y:S02]  /*82f0*/  HADD2.F32 R65, -RZ, R65.H1_H1 ;  /* 0x30000041ff417230 */ /* 0x000fe40000004100 */
[C---:B------:R-:W-:Y:S01]  /*8300*/  FMUL R11, R38.reuse, R11 ;  /* 0x0000000b260b7220 */ /* 0x040fe20000400000 */
[--C-:B------:R-:W-:Y:S02]  /*8310*/  HADD2.F32 R47, -RZ, R48.reuse.H0_H0 ;  /* 0x20000030ff2f7230 */ /* 0x100fe40000004100 */
[C---:B------:R-:W-:Y:S01]  /*8320*/  FMUL R14, R38.reuse, R14 ;  /* 0x0000000e260e7220 */ /* 0x040fe20000400000 */
[----:B------:R-:W-:Y:S02]  /*8330*/  HADD2.F32 R48, -RZ, R48.H1_H1 ;  /* 0x30000030ff307230 */ /* 0x000fe40000004100 */
[C---:B------:R-:W-:Y:S01]  /*8340*/  FFMA R11, R39.reuse, R44, R11 ;  /* 0x0000002c270b7223 */ /* 0x040fe2000000000b */
[C---:B------:R-:W-:Y:S01]  /*8350*/  FFMA R12, R39.reuse, R45, R12 ;  /* 0x0000002d270c7223 */ /* 0x040fe2000000000c */
[C---:B------:R-:W-:Y:S01]  /*8360*/  FFMA R13, R39.reuse, R46, R13 ;  /* 0x0000002e270d7223 */ /* 0x040fe2000000000d */
[----:B------:R-:W-:Y:S01]  /*8370*/  FFMA R14, R39, R47, R14 ;  /* 0x0000002f270e7223 */ /* 0x000fe2000000000e */
[C---:B------:R-:W-:Y:S01]  /*8380*/  FMUL R15, R38.reuse, R15 ;  /* 0x0000000f260f7220 */ /* 0x040fe20000400000 */
[--C-:B------:R-:W-:Y:S01]  /*8390*/  HADD2.F32 R51, -RZ, R52.reuse.H0_H0 ;  /* 0x20000034ff337230 */ /* 0x100fe20000004100 */
[----:B------:R-:W-:Y:S01]  /*83a0*/  F2FP.SATFINITE.E4M3.F32.PACK_AB_MERGE_C R10, R11, R10, RZ ;  /* 0x0000000a0b0a723e */ /* 0x000fe200048070ff */
[----:B------:R-:W-:Y:S02]  /*83b0*/  HADD2.F32 R52, -RZ, R52.H1_H1 ;  /* 0x30000034ff347230 */ /* 0x000fe40000004100 */
[C---:B------:R-:W-:Y:S01]  /*83c0*/  FFMA R15, R39.reuse, R48, R15 ;  /* 0x00000030270f7223 */ /* 0x040fe2000000000f */
[C---:B------:R-:W-:Y:S01]  /*83d0*/  FFMA R16, R39.reuse, R49, R16 ;  /* 0x0000003127107223 */ /* 0x040fe20000000010 */
[C---:B------:R-:W-:Y:S01]  /*83e0*/  FFMA R17, R39.reuse, R50, R17 ;  /* 0x0000003227117223 */ /* 0x040fe20000000011 */
[C---:B------:R-:W-:Y:S01]  /*83f0*/  FMUL R18, R38.reuse, R18 ;  /* 0x0000001226127220 */ /* 0x040fe20000400000 */
[C---:B------:R-:W-:Y:S01]  /*8400*/  FMUL R19, R38.reuse, R19 ;  /* 0x0000001326137220 */ /* 0x040fe20000400000 */
[--C-:B------:R-:W-:Y:S02]  /*8410*/  HADD2.F32 R55, -RZ, R56.reuse.H0_H0 ;  /* 0x20000038ff377230 */ /* 0x100fe40000004100 */
[C---:B------:R-:W-:Y:S01]  /*8420*/  FMUL R3, R38.reuse, R22 ;  /* 0x0000001626037220 */ /* 0x040fe20000400000 */
[C---:B------:R-:W-:Y:S01]  /*8430*/  FFMA R18, R39.reuse, R51, R18 ;  /* 0x0000003327127223 */ /* 0x040fe20000000012 */
[----:B------:R-:W-:Y:S02]  /*8440*/  HADD2.F32 R56, -RZ, R56.H1_H1 ;  /* 0x30000038ff387230 */ /* 0x000fe40000004100 */
[C---:B------:R-:W-:Y:S01]  /*8450*/  FFMA R19, R39.reuse, R52, R19 ;  /* 0x0000003427137223 */ /* 0x040fe20000000013 */
[C---:B------:R-:W-:Y:S01]  /*8460*/  FMUL R6, R38.reuse, R23 ;  /* 0x0000001726067220 */ /* 0x040fe20000400000 */
[C---:B------:R-:W-:Y:S01]  /*8470*/  FFMA R0, R39.reuse, R53, R0 ;  /* 0x0000003527007223 */ /* 0x040fe20000000000 */
[C---:B------:R-:W-:Y:S01]  /*8480*/  FFMA R2, R39.reuse, R54, R2 ;  /* 0x0000003627027223 */ /* 0x040fe20000000002 */
[--C-:B------:R-:W-:Y:S02]  /*8490*/  HADD2.F32 R59, -RZ, R60.reuse.H0_H0 ;  /* 0x2000003cff3b7230 */ /* 0x100fe40000004100 */
[C---:B------:R-:W-:Y:S01]  /*84a0*/  FFMA R3, R39.reuse, R55, R3 ;  /* 0x0000003727037223 */ /* 0x040fe20000000003 */
[----:B------:R-:W-:Y:S02]  /*84b0*/  HADD2.F32 R60, -RZ, R60.H1_H1 ;  /* 0x3000003cff3c7230 */ /* 0x000fe40000004100 */
[C---:B------:R-:W-:Y:S01]  /*84c0*/  FMUL R21, R38.reuse, R26 ;  /* 0x0000001a26157220 */ /* 0x040fe20000400000 */
[C---:B------:R-:W-:Y:S01]  /*84d0*/  FMUL R22, R38.reuse, R27 ;  /* 0x0000001b26167220 */ /* 0x040fe20000400000 */
[C---:B------:R-:W-:Y:S01]  /*84e0*/  FFMA R6, R39.reuse, R56, R6 ;  /* 0x0000003827067223 */ /* 0x040fe20000000006 */
[C---:B------:R-:W-:Y:S01]  /*84f0*/  FFMA R7, R39.reuse, R57, R7 ;  /* 0x0000003927077223 */ /* 0x040fe20000000007 */
[C---:B------:R-:W-:Y:S01]  /*8500*/  FMUL R23, R38.reuse, R28 ;  /* 0x0000001c26177220 */ /* 0x040fe20000400000 */
[C---:B------:R-:W-:Y:S01]  /*8510*/  FFMA R20, R39.reuse, R58, R20 ;  /* 0x0000003a27147223 */ /* 0x040fe20000000014 */
[--C-:B------:R-:W-:Y:S02]  /*8520*/  HADD2.F32 R63, -RZ, R64.reuse.H0_H0 ;  /* 0x20000040ff3f7230 */ /* 0x100fe40000004100 */
[C---:B------:R-:W-:Y:S01]  /*8530*/  FFMA R21, R39.reuse, R59, R21 ;  /* 0x0000003b27157223 */ /* 0x040fe20000000015 */
[----:B------:R-:W-:Y:S02]  /*8540*/  HADD2.F32 R64, -RZ, R64.H1_H1 ;  /* 0x30000040ff407230 */ /* 0x000fe40000004100 */
[C---:B------:R-:W-:Y:S01]  /*8550*/  FFMA R22, R39.reuse, R60, R22 ;  /* 0x0000003c27167223 */ /* 0x040fe20000000016 */
[C---:B------:R-:W-:Y:S01]  /*8560*/  FMUL R26, R38.reuse, R31 ;  /* 0x0000001f261a7220 */ /* 0x040fe20000400000 */
[C---:B------:R-:W-:Y:S01]  /*8570*/  FMUL R27, R38.reuse, R32 ;  /* 0x00000020261b7220 */ /* 0x040fe20000400000 */
[C---:B------:R-:W-:Y:S01]  /*8580*/  FFMA R23, R39.reuse, R61, R23 ;  /* 0x0000003d27177223 */ /* 0x040fe20000000017 */
[----:B------:R-:W-:Y:S01]  /*8590*/  FMUL R28, R38, R33 ;  /* 0x00000021261c7220 */ /* 0x000fe20000400000 */
[C---:B------:R-:W-:Y:S01]  /*85a0*/  FFMA R24, R39.reuse, R62, R24 ;  /* 0x0000003e27187223 */ /* 0x040fe20000000018 */
[--C-:B------:R-:W-:Y:S02]  /*85b0*/  HADD2.F32 R66, -RZ, R67.reuse.H0_H0 ;  /* 0x20000043ff427230 */ /* 0x100fe40000004100 */
[C---:B------:R-:W-:Y:S01]  /*85c0*/  FFMA R25, R39.reuse, R63, R25 ;  /* 0x0000003f27197223 */ /* 0x040fe20000000019 */
[----:B------:R-:W-:Y:S02]  /*85d0*/  HADD2.F32 R67, -RZ, R67.H1_H1 ;  /* 0x30000043ff437230 */ /* 0x000fe40000004100 */
[----:B------:R-:W-:Y:S01]  /*85e0*/  FFMA R26, R39, R64, R26 ;  /* 0x00000040271a7223 */ /* 0x000fe2000000001a */
[----:B------:R-:W-:Y:S01]  /*85f0*/  F2FP.SATFINITE.E4M3.F32.PACK_AB_MERGE_C R14, R15, R14, RZ ;  /* 0x0000000e0f0e723e */ /* 0x000fe200048070ff */
[----:B------:R-:W-:Y:S01]  /*8600*/  FFMA R27, R39, R40, R27 ;  /* 0x00000028271b7223 */ /* 0x000fe2000000001b */
[----:B------:R-:W-:Y:S01]  /*8610*/  F2FP.SATFINITE.E4M3.F32.PACK_AB_MERGE_C R18, R19, R18, RZ ;  /* 0x000000121312723e */ /* 0x000fe200048070ff */
[C---:B------:R-:W-:Y:S01]  /*8620*/  FFMA R28, R39.reuse, R65, R28 ;  /* 0x00000041271c7223 */ /* 0x040fe2000000001c */
[C---:B------:R-:W-:Y:S01]  /*8630*/  FFMA R29, R39.reuse, R66, R29 ;  /* 0x00000042271d7223 */ /* 0x040fe2000000001d */
[----:B------:R-:W-:Y:S01]  /*8640*/  FFMA R30, R39, R67, R30 ;  /* 0x00000043271e7223 */ /* 0x000fe2000000001e */
[----:B------:R-:W-:Y:S02]  /*8650*/  F2FP.SATFINITE.E4M3.F32.PACK_AB_MERGE_C R32, R5, R4, R86 ;  /* 0x000000040520723e */ /* 0x000fe40004807056 */
[----:B------:R-:W-:Y:S02]  /*8660*/  F2FP.SATFINITE.E4M3.F32.PACK_AB_MERGE_C R33, R9, R8, R10 ;  /* 0x000000080921723e */ /* 0x000fe4000480700a */
[----:B------:R-:W-:Y:S02]  /*8670*/  F2FP.SATFINITE.E4M3.F32.PACK_AB_MERGE_C R34, R13, R12, R14 ;  /* 0x0000000c0d22723e */ /* 0x000fe4000480700e */
[----:B------:R-:W-:Y:S02]  /*8680*/  F2FP.SATFINITE.E4M3.F32.PACK_AB_MERGE_C R35, R17, R16, R18 ;  /* 0x000000101123723e */ /* 0x000fe40004807012 */
[----:B------:R-:W-:Y:S02]  /*8690*/  F2FP.SATFINITE.E4M3.F32.PACK_AB_MERGE_C R3, R6, R3, RZ ;  /* 0x000000030603723e */ /* 0x000fe400048070ff */
[----:B------:R-:W-:Y:S01]  /*86a0*/  F2FP.SATFINITE.E4M3.F32.PACK_AB_MERGE_C R5, R22, R21, RZ ;  /* 0x000000151605723e */ /* 0x000fe200048070ff */
[----:B------:R1:W-:Y:S01]  /*86b0*/  STS.128 [R78+UR44+0x1600], R32 ;  /* 0x001600204e007988 */ /* 0x0003e20008000c2c */
[----:B------:R-:W-:Y:S02]  /*86c0*/  F2FP.SATFINITE.E4M3.F32.PACK_AB_MERGE_C R6, R26, R25, RZ ;  /* 0x000000191a06723e */ /* 0x000fe400048070ff */
[----:B------:R-:W-:Y:S02]  /*86d0*/  F2FP.SATFINITE.E4M3.F32.PACK_AB_MERGE_C R29, R30, R29, RZ ;  /* 0x0000001d1e1d723e */ /* 0x000fe400048070ff */
[----:B------:R-:W-:Y:S02]  /*86e0*/  F2FP.SATFINITE.E4M3.F32.PACK_AB_MERGE_C R5, R20, R7, R5 ;  /* 0x000000071405723e */ /* 0x000fe40004807005 */
[----:B------:R-:W-:Y:S02]  /*86f0*/  F2FP.SATFINITE.E4M3.F32.PACK_AB_MERGE_C R4, R2, R0, R3 ;  /* 0x000000000204723e */ /* 0x000fe40004807003 */
[----:B------:R-:W-:Y:S02]  /*8700*/  F2FP.SATFINITE.E4M3.F32.PACK_AB_MERGE_C R6, R24, R23, R6 ;  /* 0x000000171806723e */ /* 0x000fe40004807006 */
[----:B------:R-:W-:Y:S05]  /*8710*/  F2FP.SATFINITE.E4M3.F32.PACK_AB_MERGE_C R7, R28, R27, R29 ;  /* 0x0000001b1c07723e */ /* 0x000fea000480701d */
[----:B------:R1:W-:Y:S01]  /*8720*/  STS.128 [R77+0x1010], R4 ;  /* 0x001010044d007388 */ /* 0x0003e20000000c00 */
[----:B------:R-:W-:Y:S01]  /*8730*/  @!PT LDS RZ, [RZ] ;  /* 0x00000000fffff984 */ /* 0x000fe20000000800 */
[----:B------:R-:W-:Y:S01]  /*8740*/  @!PT LDS RZ, [RZ] ;  /* 0x00000000fffff984 */ /* 0x000fe20000000800 */
[----:B------:R-:W-:Y:S01]  /*8750*/  @!PT LDS RZ, [RZ] ;  /* 0x00000000fffff984 */ /* 0x000fe20000000800 */
[----:B------:R-:W-:Y:S01]  /*8760*/  @!PT LDS RZ, [RZ] ;  /* 0x00000000fffff984 */ /* 0x000fe20000000800 */
[----:B------:R3:W-:Y:S07]  /*8770*/  MEMBAR.ALL.CTA ;  /* 0x0000000000007992 */ /* 0x0007ee0000008000 */
[----:B---3--:R-:W3:Y:S02]  /*8780*/  FENCE.VIEW.ASYNC.S ;  /* 0x00000000000073c6 */ /* 0x008ee40000000000 */
[----:B---3--:R-:W-:Y:S06]  /*8790*/  BAR.SYNC.DEFER_BLOCKING 0x1, 0x80 ;  /* 0x0042000000007b1d */ /* 0x008fec0000010000 */
[----:B------:R-:W-:Y:S05]  /*87a0*/  @P0 BRA `(.L_x_151) ;  /* 0x0000000000300947 */ /* 0x000fea0003800000 */
[----:B------:R-:W-:Y:S02]  /*87b0*/  UIADD3 UR4, UPT, UPT, UR44, 0x1600, URZ ;  /* 0x000016002c047890 */ /* 0x000fe4000fffe0ff */
[----:B------:R-:W-:Y:S02]  /*87c0*/  USHF.L.U32 UR9, UR45, 0x6, URZ ;  /* 0x000000062d097899 */ /* 0x000fe400080006ff */
[----:B------:R-:W-:Y:S02]  /*87d0*/  USHF.L.U32 UR10, UR46, 0x6, URZ ;  /* 0x000000062e0a7899 */ /* 0x000fe400080006ff */
[----:B------:R-:W-:Y:S01]  /*87e0*/  MOV R85, UR4 ;  /* 0x0000000400557c02 */ /* 0x000fe20008000f00 */
[----:B------:R-:W-:Y:S01]  /*87f0*/  UIADD3 UR4, UP0, UPT, UR62, 0x680, URZ ;  /* 0x000006803e047890 */ /* 0x000fe2000ff1e0ff */
[----:B------:R-:W-:Y:S02]  /*8800*/  UMOV UR11, UR36 ;  /* 0x00000024000b7c82 */ /* 0x000fe40008000000 */
[----:B------:R-:W-:Y:S01]  /*8810*/  R2UR UR8, R85 ;  /* 0x00000000550872ca */ /* 0x000fe200000e0000 */
[----:B------:R-:W-:Y:S11]  /*8820*/  UIADD3.X UR5, UPT, UPT, URZ, UR63, URZ, UP0, !UPT ;  /* 0x0000003fff057290 */ /* 0x000ff600087fe4ff */
[----:B------:R-:W-:Y:S01]  /*8830*/  @!UPT UIADD3 URZ, UPT, UPT, URZ, URZ, URZ ;  /* 0x000000fffffff290 */ /* 0x000fe2000fffe0ff */
[----:B------:R3:W-:Y:S01]  /*8840*/  UTMASTG.3D [UR8], [UR4] ;  /* 0x00000008040073b5 */ /* 0x0007e20008010000 */
[----:B------:R0:W-:Y:S01]  /*8850*/  UTMACMDFLUSH ;  /* 0x00000000000079b7 */ /* 0x0001e20000000000 */
[----:B---3--:R-:W-:Y:S04]  /*8860*/  DEPBAR.LE SB0, 0x0 ;  /* 0x000080000000791a */ /* 0x008fe80000000000 */
.L_x_151:
[----:B------:R-:W-:Y:S05]  /*8870*/  BSYNC.RECONVERGENT B0 ;  /* 0x0000000000007941 */ /* 0x000fea0003800200 */
.L_x_150:
[----:B------:R-:W-:Y:S01]  /*8880*/  BAR.SYNC.DEFER_BLOCKING 0x1, 0x80 ;  /* 0x0042000000007b1d */ /* 0x000fe20000010000 */
[----:B------:R-:W-:Y:S01]  /*8890*/  ISETP.NE.AND P0, PT, R81, 0x2, PT ;  /* 0x000000025100780c */ /* 0x000fe20003f05270 */
[----:B------:R-:W-:Y:S01]  /*88a0*/  UISETP.NE.AND UP0, UPT, UR47, URZ, UPT ;  /* 0x000000ff2f00728c */ /* 0x000fe2000bf05270 */
[----:B------:R-:W-:Y:S01]  /*88b0*/  ISETP.NE.AND P1, PT, R36, 0x4, PT ;  /* 0x000000042400780c */ /* 0x000fe20003f25270 */
[----:B------:R-:W-:Y:S01]  /*88c0*/  UIADD3 UR45, UPT, UPT, UR37, UR57, URZ ;  /* 0x00000039252d7290 */ /* 0x000fe2000fffe0ff */
[----:B------:R-:W-:Y:S01]  /*88d0*/  SEL R2, RZ, 0x1, P0 ;  /* 0x00000001ff027807 */ /* 0x000fe20000000000 */
[----:B------:R-:W-:Y:S01]  /*88e0*/  UIADD3 UR46, UPT, UPT, UR38, UR60, URZ ;  /* 0x0000003c262e7290 */ /* 0x000fe2000fffe0ff */
[----:B------:R-:W-:Y:S02]  /*88f0*/  SEL R0, RZ, 0x1, P1 ;  /* 0x00000001ff007807 */ /* 0x000fe40000800000 */
[----:B------:R-:W-:Y:S02]  /*8900*/  LOP3.LUT R83, R83, R2, RZ, 0x3c, !PT ;  /* 0x0000000253537212 */ /* 0x000fe400078e3cff */
[----:B------:R-:W-:Y:S02]  /*8910*/  LOP3.LUT R84, R84, R0, RZ, 0x3c, !PT ;  /* 0x0000000054547212 */ /* 0x000fe400078e3cff */
[----:B------:R-:W-:Y:S02]  /*8920*/  SEL R81, R81, RZ, P0 ;  /* 0x000000ff51517207 */ /* 0x000fe40000000000 */
[----:B------:R-:W-:Y:S01]  /*8930*/  SEL R36, R36, RZ, P1 ;  /* 0x000000ff24247207 */ /* 0x000fe20000800000 */
[----:B------:R-:W-:Y:S01]  /*8940*/  UMOV UR36, UR51 ;  /* 0x0000003300247c82 */ /* 0x000fe20008000000 */
[----:B------:R-:W-:Y:S05]  /*8950*/  BRA.U UP0, `(.L_x_152) ;  /* 0xffffffe5002c7547 */ /* 0x000fea000b83ffff */
[----:B------:R-:W-:Y:S05]  /*8960*/  EXIT ;  /* 0x000000000000794d */ /* 0x000fea0003800000 */
.L_x_25:
[----:B---3--:R3:W4:Y:S02]  /*8970*/  SYNCS.PHASECHK.TRANS64.TRYWAIT P0, [R0+URZ+0x3f0], R2 ;  /* 0x0003f002000075a7 */ /* 0x00872400080011ff */
[----:B----4-:R-:W-:Y:S05]  /*8980*/  @!P0 NANOSLEEP.SYNCS 0x989680 ;  /* 0x009896800000895d */ /* 0x010fea0003900000 */
[----:B------:R-:W4:Y:S02]  /*8990*/  @!P0 SYNCS.PHASECHK.TRANS64 P0, [R0+URZ+0x3f0], R2 ;  /* 0x0003f002000085a7 */ /* 0x000f2400080010ff */
[----:B----4-:R-:W-:Y:S05]  /*89a0*/  @!P0 BRA `(.L_x_25) ;  /* 0xfffffffc00f08947 */ /* 0x010fea000383ffff */
[----:B------:R-:W-:Y:S05]  /*89b0*/  BRA `(.L_x_153) ;  /* 0xffffff9400247947 */ /* 0x000fea000383ffff */
.L_x_28:
[----:B--2---:R-:W-:-:S07]  /*89c0*/  MOV R0, UR33 ;  /* 0x0000002100007c02 */ /* 0x004fce0008000f00 */
.L_x_154:
[----:B--2---:R2:W3:Y:S02]  /*89d0*/  SYNCS.PHASECHK.TRANS64.TRYWAIT P0, [R0+URZ+0x1b0], R3 ;  /* 0x0001b003000075a7 */ /* 0x0044e400080011ff */
[----:B---3--:R-:W-:Y:S05]  /*89e0*/  @!P0 NANOSLEEP.SYNCS 0x989680 ;  /* 0x009896800000895d */ /* 0x008fea0003900000 */
[----:B------:R-:W3:Y:S02]  /*89f0*/  @!P0 SYNCS.PHASECHK.TRANS64 P0, [R0+URZ+0x1b0], R3 ;  /* 0x0001b003000085a7 */ /* 0x000ee400080010ff */
[----:B---3--:R-:W-:Y:S05]  /*8a00*/  @!P0 BRA `(.L_x_154) ;  /* 0xfffffffc00f08947 */ /* 0x008fea000383ffff */
[----:B------:R-:W-:Y:S05]  /*8a10*/  BRA `(.L_x_27) ;  /* 0xffffff94006c7947 */ /* 0x000fea000383ffff */
.L_x_35:
[----:B-1----:R-:W-:-:S07]  /*8a20*/  MOV R0, UR17 ;  /* 0x0000001100007c02 */ /* 0x002fce0008000f00 */
.L_x_155:
[----:B-1----:R1:W2:Y:S02]  /*8a30*/  SYNCS.PHASECHK.TRANS64.TRYWAIT P0, [R0+URZ+0x1b0], R3 ;  /* 0x0001b003000075a7 */ /* 0x0022a400080011ff */
[----:B--2---:R-:W-:Y:S05]  /*8a40*/  @!P0 NANOSLEEP.SYNCS 0x989680 ;  /* 0x009896800000895d */ /* 0x004fea0003900000 */
[----:B------:R-:W2:Y:S02]  /*8a50*/  @!P0 SYNCS.PHASECHK.TRANS64 P0, [R0+URZ+0x1b0], R3 ;  /* 0x0001b003000085a7 */ /* 0x000ea400080010ff */
[----:B--2---:R-:W-:Y:S05]  /*8a60*/  @!P0 BRA `(.L_x_155) ;  /* 0xfffffffc00f08947 */ /* 0x004fea000383ffff */
[----:B------:R-:W-:Y:S05]  /*8a70*/  BRA `(.L_x_34) ;  /* 0xffffff9800287947 */ /* 0x000fea000383ffff */
.L_x_40:
[----:B-1----:R1:W2:Y:S02]  /*8a80*/  SYNCS.PHASECHK.TRANS64.TRYWAIT P0, [R3+URZ+0x380], R0 ;  /* 0x00038000030075a7 */ /* 0x0022a400080011ff */
[----:B--2---:R-:W-:Y:S05]  /*8a90*/  @!P0 NANOSLEEP.SYNCS 0x989680 ;  /* 0x009896800000895d */ /* 0x004fea0003900000 */
[----:B------:R-:W2:Y:S02]  /*8aa0*/  @!P0 SYNCS.PHASECHK.TRANS64 P0, [R3+URZ+0x380], R0 ;  /* 0x00038000030085a7 */ /* 0x000ea400080010ff */
[----:B--2---:R-:W-:Y:S05]  /*8ab0*/  @!P0 BRA `(.L_x_40) ;  /* 0xfffffffc00f08947 */ /* 0x004fea000383ffff */
[----:B------:R-:W-:Y:S05]  /*8ac0*/  BRA `(.L_x_156) ;  /* 0xffffff9800cc7947 */ /* 0x000fea000383ffff */
.L_x_44:
[----:B------:R-:W-:-:S07]  /*8ad0*/  MOV R0, UR4 ;  /* 0x0000000400007c02 */ /* 0x000fce0008000f00 */
.L_x_157:
[----:B-1----:R1:W2:Y:S02]  /*8ae0*/  SYNCS.PHASECHK.TRANS64.TRYWAIT P0, [R0+URZ], R2 ;  /* 0x00000002000075a7 */ /* 0x0022a400080011ff */
[----:B--2---:R-:W-:Y:S05]  /*8af0*/  @!P0 NANOSLEEP.SYNCS 0x989680 ;  /* 0x009896800000895d */ /* 0x004fea0003900000 */
[----:B------:R-:W2:Y:S02]  /*8b00*/  @!P0 SYNCS.PHASECHK.TRANS64 P0, [R0+URZ], R2 ;  /* 0x00000002000085a7 */ /* 0x000ea400080010ff */
[----:B--2---:R-:W-:Y:S05]  /*8b10*/  @!P0 BRA `(.L_x_157) ;  /* 0xfffffffc00f08947 */ /* 0x004fea000383ffff */
[----:B------:R-:W-:Y:S05]  /*8b20*/  BRA `(.L_x_158) ;  /* 0xffffffa000707947 */ /* 0x000fea000383ffff */
.L_x_45:
[----:B------:R-:W-:-:S07]  /*8b30*/  MOV R0, UR5 ;  /* 0x0000000500007c02 */ /* 0x000fce0008000f00 */
.L_x_159:
[----:B-1----:R1:W2:Y:S02]  /*8b40*/  SYNCS.PHASECHK.TRANS64.TRYWAIT P0, [R0+URZ], R3 ;  /* 0x00000003000075a7 */ /* 0x0022a400080011ff */
[----:B--2---:R-:W-:Y:S05]  /*8b50*/  @!P0 NANOSLEEP.SYNCS 0x989680 ;  /* 0x009896800000895d */ /* 0x004fea0003900000 */
[----:B------:R-:W2:Y:S02]  /*8b60*/  @!P0 SYNCS.PHASECHK.TRANS64 P0, [R0+URZ], R3 ;  /* 0x00000003000085a7 */ /* 0x000ea400080010ff */
[----:B--2---:R-:W-:Y:S05]  /*8b70*/  @!P0 BRA `(.L_x_159) ;  /* 0xfffffffc00f08947 */ /* 0x004fea000383ffff */
[----:B------:R-:W-:Y:S05]  /*8b80*/  BRA `(.L_x_160) ;  /* 0xffffffa0007c7947 */ /* 0x000fea000383ffff */
.L_x_46:
[----:B------:R-:W-:-:S07]  /*8b90*/  MOV R0, UR5 ;  /* 0x0000000500007c02 */ /* 0x000fce0008000f00 */
.L_x_161:
[----:B-1----:R1:W2:Y:S02]  /*8ba0*/  SYNCS.PHASECHK.TRANS64.TRYWAIT P0, [R0+URZ], R3 ;  /* 0x00000003000075a7 */ /* 0x0022a400080011ff */
[----:B--2---:R-:W-:Y:S05]  /*8bb0*/  @!P0 NANOSLEEP.SYNCS 0x989680 ;  /* 0x009896800000895d */ /* 0x004fea0003900000 */
[----:B------:R-:W2:Y:S02]  /*8bc0*/  @!P0 SYNCS.PHASECHK.TRANS64 P0, [R0+URZ], R3 ;  /* 0x00000003000085a7 */ /* 0x000ea400080010ff */
[----:B--2---:R-:W-:Y:S05]  /*8bd0*/  @!P0 BRA `(.L_x_161) ;  /* 0xfffffffc00f08947 */ /* 0x004fea000383ffff */
[----:B------:R-:W-:Y:S05]  /*8be0*/  BRA `(.L_x_162) ;  /* 0xffffffa000887947 */ /* 0x000fea000383ffff */
.L_x_47:
[----:B------:R-:W-:-:S07]  /*8bf0*/  MOV R0, UR5 ;  /* 0x0000000500007c02 */ /* 0x000fce0008000f00 */
.L_x_163:
[----:B-1----:R1:W2:Y:S02]  /*8c00*/  SYNCS.PHASECHK.TRANS64.TRYWAIT P0, [R0+URZ], R3 ;  /* 0x00000003000075a7 */ /* 0x0022a400080011ff */
[----:B--2---:R-:W-:Y:S05]  /*8c10*/  @!P0 NANOSLEEP.SYNCS 0x989680 ;  /* 0x009896800000895d */ /* 0x004fea0003900000 */
[----:B------:R-:W2:Y:S02]  /*8c20*/  @!P0 SYNCS.PHASECHK.TRANS64 P0, [R0+URZ], R3 ;  /* 0x00000003000085a7 */ /* 0x000ea400080010ff */
[----:B--2---:R-:W-:Y:S05]  /*8c30*/  @!P0 BRA `(.L_x_163) ;  /* 0xfffffffc00f08947 */ /* 0x004fea000383ffff */
[----:B------:R-:W-:Y:S05]  /*8c40*/  BRA `(.L_x_164) ;  /* 0xffffffa000947947 */ /* 0x000fea000383ffff */
.L_x_48:
[----:B------:R-:W-:-:S07]  /*8c50*/  MOV R0, UR5 ;  /* 0x0000000500007c02 */ /* 0x000fce0008000f00 */
.L_x_165:
[----:B-1----:R1:W2:Y:S02]  /*8c60*/  SYNCS.PHASECHK.TRANS64.TRYWAIT P0, [R0+URZ], R3 ;  /* 0x00000003000075a7 */ /* 0x0022a400080011ff */
[----:B--2---:R-:W-:Y:S05]  /*8c70*/  @!P0 NANOSLEEP.SYNCS 0x989680 ;  /* 0x009896800000895d */ /* 0x004fea0003900000 */
[----:B------:R-:W2:Y:S02]  /*8c80*/  @!P0 SYNCS.PHASECHK.TRANS64 P0, [R0+URZ], R3 ;  /* 0x00000003000085a7 */ /* 0x000ea400080010ff */
[----:B--2---:R-:W-:Y:S05]  /*8c90*/  @!P0 BRA `(.L_x_165) ;  /* 0xfffffffc00f08947 */ /* 0x004fea000383ffff */
[----:B------:R-:W-:Y:S05]  /*8ca0*/  BRA `(.L_x_166) ;  /* 0xffffffa000a07947 */ /* 0x000fea000383ffff */
.L_x_49:
[----:B------:R-:W-:-:S07]  /*8cb0*/  MOV R0, UR5 ;  /* 0x0000000500007c02 */ /* 0x000fce0008000f00 */
.L_x_167:
[----:B-1----:R1:W2:Y:S02]  /*8cc0*/  SYNCS.PHASECHK.TRANS64.TRYWAIT P0, [R0+URZ], R3 ;  /* 0x00000003000075a7 */ /* 0x0022a400080011ff */
[----:B--2---:R-:W-:Y:S05]  /*8cd0*/  @!P0 NANOSLEEP.SYNCS 0x989680 ;  /* 0x009896800000895d */ /* 0x004fea0003900000 */
[----:B------:R-:W2:Y:S02]  /*8ce0*/  @!P0 SYNCS.PHASECHK.TRANS64 P0, [R0+URZ], R3 ;  /* 0x00000003000085a7 */ /* 0x000ea400080010ff */
[----:B--2---:R-:W-:Y:S05]  /*8cf0*/  @!P0 BRA `(.L_x_167) ;  /* 0xfffffffc00f08947 */ /* 0x004fea000383ffff */
[----:B------:R-:W-:Y:S05]  /*8d00*/  BRA `(.L_x_168) ;  /* 0xffffffa000ac7947 */ /* 0x000fea000383ffff */
.L_x_50:
[----:B------:R-:W-:-:S07]  /*8d10*/  MOV R0, UR5 ;  /* 0x0000000500007c02 */ /* 0x000fce0008000f00 */
.L_x_169:
[----:B-1----:R1:W2:Y:S02]  /*8d20*/  SYNCS.PHASECHK.TRANS64.TRYWAIT P0, [R0+URZ], R3 ;  /* 0x00000003000075a7 */ /* 0x0022a400080011ff */
[----:B--2---:R-:W-:Y:S05]  /*8d30*/  @!P0 NANOSLEEP.SYNCS 0x989680 ;  /* 0x009896800000895d */ /* 0x004fea0003900000 */
[----:B------:R-:W2:Y:S02]  /*8d40*/  @!P0 SYNCS.PHASECHK.TRANS64 P0, [R0+URZ], R3 ;  /* 0x00000003000085a7 */ /* 0x000ea400080010ff */
[----:B--2---:R-:W-:Y:S05]  /*8d50*/  @!P0 BRA `(.L_x_169) ;  /* 0xfffffffc00f08947 */ /* 0x004fea000383ffff */
[----:B------:R-:W-:Y:S05]  /*8d60*/  BRA `(.L_x_170) ;  /* 0xffffffa000b87947 */ /* 0x000fea000383ffff */
.L_x_51:
[----:B------:R-:W-:-:S07]  /*8d70*/  MOV R0, UR5 ;  /* 0x0000000500007c02 */ /* 0x000fce0008000f00 */
.L_x_171:
[----:B-1----:R1:W2:Y:S02]  /*8d80*/  SYNCS.PHASECHK.TRANS64.TRYWAIT P0, [R0+URZ], R3 ;  /* 0x00000003000075a7 */ /* 0x0022a400080011ff */
[----:B--2---:R-:W-:Y:S05]  /*8d90*/  @!P0 NANOSLEEP.SYNCS 0x989680 ;  /* 0x009896800000895d */ /* 0x004fea0003900000 */
[----:B------:R-:W2:Y:S02]  /*8da0*/  @!P0 SYNCS.PHASECHK.TRANS64 P0, [R0+URZ], R3 ;  /* 0x00000003000085a7 */ /* 0x000ea400080010ff */
[----:B--2---:R-:W-:Y:S05]  /*8db0*/  @!P0 BRA `(.L_x_171) ;  /* 0xfffffffc00f08947 */ /* 0x004fea000383ffff */
[----:B------:R-:W-:Y:S05]  /*8dc0*/  BRA `(.L_x_172) ;  /* 0xffffffa000c47947 */ /* 0x000fea000383ffff */
.L_x_52:
[----:B------:R-:W-:-:S07]  /*8dd0*/  MOV R0, UR5 ;  /* 0x0000000500007c02 */ /* 0x000fce0008000f00 */
.L_x_173:
[----:B-1----:R1:W2:Y:S02]  /*8de0*/  SYNCS.PHASECHK.TRANS64.TRYWAIT P0, [R0+URZ], R3 ;  /* 0x00000003000075a7 */ /* 0x0022a400080011ff */
[----:B--2---:R-:W-:Y:S05]  /*8df0*/  @!P0 NANOSLEEP.SYNCS 0x989680 ;  /* 0x009896800000895d */ /* 0x004fea0003900000 */
[----:B------:R-:W2:Y:S02]  /*8e00*/  @!P0 SYNCS.PHASECHK.TRANS64 P0, [R0+URZ], R3 ;  /* 0x00000003000085a7 */ /* 0x000ea400080010ff */
[----:B--2---:R-:W-:Y:S05]  /*8e10*/  @!P0 BRA `(.L_x_173) ;  /* 0xfffffffc00f08947 */ /* 0x004fea000383ffff */
[----:B------:R-:W-:Y:S05]  /*8e20*/  BRA `(.L_x_174) ;  /* 0xffffffa000d07947 */ /* 0x000fea000383ffff */
.L_x_53:
[----:B------:R-:W-:-:S07]  /*8e30*/  MOV R0, UR5 ;  /* 0x0000000500007c02 */ /* 0x000fce0008000f00 */
.L_x_175:
[----:B-1----:R1:W2:Y:S02]  /*8e40*/  SYNCS.PHASECHK.TRANS64.TRYWAIT P0, [R0+URZ], R3 ;  /* 0x00000003000075a7 */ /* 0x0022a400080011ff */
[----:B--2---:R-:W-:Y:S05]  /*8e50*/  @!P0 NANOSLEEP.SYNCS 0x989680 ;  /* 0x009896800000895d */ /* 0x004fea0003900000 */
[----:B------:R-:W2:Y:S02]  /*8e60*/  @!P0 SYNCS.PHASECHK.TRANS64 P0, [R0+URZ], R3 ;  /* 0x00000003000085a7 */ /* 0x000ea400080010ff */
[----:B--2---:R-:W-:Y:S05]  /*8e70*/  @!P0 BRA `(.L_x_175) ;  /* 0xfffffffc00f08947 */ /* 0x004fea000383ffff */
[----:B------:R-:W-:Y:S05]  /*8e80*/  BRA `(.L_x_176) ;  /* 0xffffffa000dc7947 */ /* 0x000fea000383ffff */
.L_x_54:
[----:B------:R-:W-:-:S07]  /*8e90*/  MOV R0, UR5 ;  /* 0x0000000500007c02 */ /* 0x000fce0008000f00 */
.L_x_177:
[----:B-1----:R1:W2:Y:S02]  /*8ea0*/  SYNCS.PHASECHK.TRANS64.TRYWAIT P0, [R0+URZ], R3 ;  /* 0x00000003000075a7 */ /* 0x0022a400080011ff */
[----:B--2---:R-:W-:Y:S05]  /*8eb0*/  @!P0 NANOSLEEP.SYNCS 0x989680 ;  /* 0x009896800000895d */ /* 0x004fea0003900000 */
[----:B------:R-:W2:Y:S02]  /*8ec0*/  @!P0 SYNCS.PHASECHK.TRANS64 P0, [R0+URZ], R3 ;  /* 0x00000003000085a7 */ /* 0x000ea400080010ff */
[----:B--2---:R-:W-:Y:S05]  /*8ed0*/  @!P0 BRA `(.L_x_177) ;  /* 0xfffffffc00f08947 */ /* 0x004fea000383ffff */
[----:B------:R-:W-:Y:S05]  /*8ee0*/  BRA `(.L_x_178) ;  /* 0xffffffa000e87947 */ /* 0x000fea000383ffff */
.L_x_55:
[----:B------:R-:W-:-:S07]  /*8ef0*/  MOV R0, UR5 ;  /* 0x0000000500007c02 */ /* 0x000fce0008000f00 */
.L_x_179:
[----:B-1----:R1:W2:Y:S02]  /*8f00*/  SYNCS.PHASECHK.TRANS64.TRYWAIT P0, [R0+URZ], R3 ;  /* 0x00000003000075a7 */ /* 0x0022a400080011ff */
[----:B--2---:R-:W-:Y:S05]  /*8f10*/  @!P0 NANOSLEEP.SYNCS 0x989680 ;  /* 0x009896800000895d */ /* 0x004fea0003900000 */
[----:B------:R-:W2:Y:S02]  /*8f20*/  @!P0 SYNCS.PHASECHK.TRANS64 P0, [R0+URZ], R3 ;  /* 0x00000003000085a7 */ /* 0x000ea400080010ff */
[----:B--2---:R-:W-:Y:S05]  /*8f30*/  @!P0 BRA `(.L_x_179) ;  /* 0xfffffffc00f08947 */ /* 0x004fea000383ffff */
[----:B------:R-:W-:Y:S05]  /*8f40*/  BRA `(.L_x_180) ;  /* 0xffffffa000f47947 */ /* 0x000fea000383ffff */
.L_x_56:
[----:B------:R-:W-:-:S07]  /*8f50*/  MOV R0, UR5 ;  /* 0x0000000500007c02 */ /* 0x000fce0008000f00 */
.L_x_181:
[----:B-1----:R1:W2:Y:S02]  /*8f60*/  SYNCS.PHASECHK.TRANS64.TRYWAIT P0, [R0+URZ], R3 ;  /* 0x00000003000075a7 */ /* 0x0022a400080011ff */
[----:B--2---:R-:W-:Y:S05]  /*8f70*/  @!P0 NANOSLEEP.SYNCS 0x989680 ;  /* 0x009896800000895d */ /* 0x004fea0003900000 */
[----:B------:R-:W2:Y:S02]  /*8f80*/  @!P0 SYNCS.PHASECHK.TRANS64 P0, [R0+URZ], R3 ;  /* 0x00000003000085a7 */ /* 0x000ea400080010ff */
[----:B--2---:R-:W-:Y:S05]  /*8f90*/  @!P0 BRA `(.L_x_181) ;  /* 0xfffffffc00f08947 */ /* 0x004fea000383ffff */
[----:B------:R-:W-:Y:S05]  /*8fa0*/  BRA `(.L_x_182) ;  /* 0xffffffa400007947 */ /* 0x000fea000383ffff */
.L_x_57:
[----:B------:R-:W-:-:S07]  /*8fb0*/  MOV R0, UR5 ;  /* 0x0000000500007c02 */ /* 0x000fce0008000f00 */
.L_x_183:
[----:B-1----:R1:W2:Y:S02]  /*8fc0*/  SYNCS.PHASECHK.TRANS64.TRYWAIT P0, [R0+URZ], R3 ;  /* 0x00000003000075a7 */ /* 0x0022a400080011ff */
[----:B--2---:R-:W-:Y:S05]  /*8fd0*/  @!P0 NANOSLEEP.SYNCS 0x989680 ;  /* 0x009896800000895d */ /* 0x004fea0003900000 */
[----:B------:R-:W2:Y:S02]  /*8fe0*/  @!P0 SYNCS.PHASECHK.TRANS64 P0, [R0+URZ], R3 ;  /* 0x00000003000085a7 */ /* 0x000ea400080010ff */
[----:B--2---:R-:W-:Y:S05]  /*8ff0*/  @!P0 BRA `(.L_x_183) ;  /* 0xfffffffc00f08947 */ /* 0x004fea000383ffff */
[----:B------:R-:W-:Y:S05]  /*9000*/  BRA `(.L_x_184) ;  /* 0xffffffa4000c7947 */ /* 0x000fea000383ffff */
.L_x_58:
[----:B------:R-:W-:-:S07]  /*9010*/  MOV R0, UR5 ;  /* 0x0000000500007c02 */ /* 0x000fce0008000f00 */
.L_x_185:
[----:B-1----:R1:W2:Y:S02]  /*9020*/  SYNCS.PHASECHK.TRANS64.TRYWAIT P0, [R0+URZ], R3 ;  /* 0x00000003000075a7 */ /* 0x0022a400080011ff */
[----:B--2---:R-:W-:Y:S05]  /*9030*/  @!P0 NANOSLEEP.SYNCS 0x989680 ;  /* 0x009896800000895d */ /* 0x004fea0003900000 */
[----:B------:R-:W2:Y:S02]  /*9040*/  @!P0 SYNCS.PHASECHK.TRANS64 P0, [R0+URZ], R3 ;  /* 0x00000003000085a7 */ /* 0x000ea400080010ff */
[----:B--2---:R-:W-:Y:S05]  /*9050*/  @!P0 BRA `(.L_x_185) ;  /* 0xfffffffc00f08947 */ /* 0x004fea000383ffff */
[----:B------:R-:W-:Y:S05]  /*9060*/  BRA `(.L_x_186) ;  /* 0xffffffa400187947 */ /* 0x000fea000383ffff */
.L_x_59:
[----:B------:R-:W-:-:S07]  /*9070*/  MOV R0, UR5 ;  /* 0x0000000500007c02 */ /* 0x000fce0008000f00 */
.L_x_187:
[----:B-1----:R1:W2:Y:S02]  /*9080*/  SYNCS.PHASECHK.TRANS64.TRYWAIT P0, [R0+URZ], R3 ;  /* 0x00000003000075a7 */ /* 0x0022a400080011ff */
[----:B--2---:R-:W-:Y:S05]  /*9090*/  @!P0 NANOSLEEP.SYNCS 0x989680 ;  /* 0x009896800000895d */ /* 0x004fea0003900000 */
[----:B------:R-:W2:Y:S02]  /*90a0*/  @!P0 SYNCS.PHASECHK.TRANS64 P0, [R0+URZ], R3 ;  /* 0x00000003000085a7 */ /* 0x000ea400080010ff */
[----:B--2---:R-:W-:Y:S05]  /*90b0*/  @!P0 BRA `(.L_x_187) ;  /* 0xfffffffc00f08947 */ /* 0x004fea000383ffff */
[----:B------:R-:W-:Y:S05]  /*90c0*/  BRA `(.L_x_188) ;  /* 0xffffffa400247947 */ /* 0x000fea000383ffff */
.L_x_60:
[----:B------:R-:W-:-:S07]  /*90d0*/  MOV R0, UR5 ;  /* 0x0000000500007c02 */ /* 0x000fce0008000f00 */
.L_x_189:
[----:B-1----:R1:W2:Y:S02]  /*90e0*/  SYNCS.PHASECHK.TRANS64.TRYWAIT P0, [R0+URZ], R3 ;  /* 0x00000003000075a7 */ /* 0x0022a400080011ff */
[----:B--2---:R-:W-:Y:S05]  /*90f0*/  @!P0 NANOSLEEP.SYNCS 0x989680 ;  /* 0x009896800000895d */ /* 0x004fea0003900000 */
[----:B------:R-:W2:Y:S02]  /*9100*/  @!P0 SYNCS.PHASECHK.TRANS64 P0, [R0+URZ], R3 ;  /* 0x00000003000085a7 */ /* 0x000ea400080010ff */
[----:B--2---:R-:W-:Y:S05]  /*9110*/  @!P0 BRA `(.L_x_189) ;  /* 0xfffffffc00f08947 */ /* 0x004fea000383ffff */
[----:B------:R-:W-:Y:S05]  /*9120*/  BRA `(.L_x_190) ;  /* 0xffffffa400307947 */ /* 0x000fea000383ffff */
.L_x_61:
[----:B------:R-:W-:-:S07]  /*9130*/  MOV R0, UR5 ;  /* 0x0000000500007c02 */ /* 0x000fce0008000f00 */
.L_x_191:
[----:B-1----:R1:W2:Y:S02]  /*9140*/  SYNCS.PHASECHK.TRANS64.TRYWAIT P0, [R0+URZ], R3 ;  /* 0x00000003000075a7 */ /* 0x0022a400080011ff */
[----:B--2---:R-:W-:Y:S05]  /*9150*/  @!P0 NANOSLEEP.SYNCS 0x989680 ;  /* 0x009896800000895d */ /* 0x004fea0003900000 */
[----:B------:R-:W2:Y:S02]  /*9160*/  @!P0 SYNCS.PHASECHK.TRANS64 P0, [R0+URZ], R3 ;  /* 0x00000003000085a7 */ /* 0x000ea400080010ff */
[----:B--2---:R-:W-:Y:S05]  /*9170*/  @!P0 BRA `(.L_x_191) ;  /* 0xfffffffc00f08947 */ /* 0x004fea000383ffff */
[----:B------:R-:W-:Y:S05]  /*9180*/  BRA `(.L_x_192) ;  /* 0xffffffa4003c7947 */ /* 0x000fea000383ffff */
.L_x_62:
[----:B------:R-:W-:-:S07]  /*9190*/  MOV R0, UR5 ;  /* 0x0000000500007c02 */ /* 0x000fce0008000f00 */
.L_x_193:
[----:B-1----:R1:W2:Y:S02]  /*91a0*/  SYNCS.PHASECHK.TRANS64.TRYWAIT P0, [R0+URZ], R3 ;  /* 0x00000003000075a7 */ /* 0x0022a400080011ff */
[----:B--2---:R-:W-:Y:S05]  /*91b0*/  @!P0 NANOSLEEP.SYNCS 0x989680 ;  /* 0x009896800000895d */ /* 0x004fea0003900000 */
[----:B------:R-:W2:Y:S02]  /*91c0*/  @!P0 SYNCS.PHASECHK.TRANS64 P0, [R0+URZ], R3 ;  /* 0x00000003000085a7 */ /* 0x000ea400080010ff */
[----:B--2---:R-:W-:Y:S05]  /*91d0*/  @!P0 BRA `(.L_x_193) ;  /* 0xfffffffc00f08947 */ /* 0x004fea000383ffff */
[----:B------:R-:W-:Y:S05]  /*91e0*/  BRA `(.L_x_194) ;  /* 0xffffffa400487947 */ /* 0x000fea000383ffff */
.L_x_63:
[----:B------:R-:W-:-:S07]  /*91f0*/  MOV R0, UR5 ;  /* 0x0000000500007c02 */ /* 0x000fce0008000f00 */
.L_x_195:
[----:B-1----:R1:W2:Y:S02]  /*9200*/  SYNCS.PHASECHK.TRANS64.TRYWAIT P0, [R0+URZ], R3 ;  /* 0x00000003000075a7 */ /* 0x0022a400080011ff */
[----:B--2---:R-:W-:Y:S05]  /*9210*/  @!P0 NANOSLEEP.SYNCS 0x989680 ;  /* 0x009896800000895d */ /* 0x004fea0003900000 */
[----:B------:R-:W2:Y:S02]  /*9220*/  @!P0 SYNCS.PHASECHK.TRANS64 P0, [R0+URZ], R3 ;  /* 0x00000003000085a7 */ /* 0x000ea400080010ff */
[----:B--2---:R-:W-:Y:S05]  /*9230*/  @!P0 BRA `(.L_x_195) ;  /* 0xfffffffc00f08947 */ /* 0x004fea000383ffff */
[----:B------:R-:W-:Y:S05]  /*9240*/  BRA `(.L_x_196) ;  /* 0xffffffa400547947 */ /* 0x000fea000383ffff */
.L_x_64:
[----:B------:R-:W-:-:S07]  /*9250*/  MOV R0, UR5 ;  /* 0x0000000500007c02 */ /* 0x000fce0008000f00 */
.L_x_197:
[----:B-1----:R1:W2:Y:S02]  /*9260*/  SYNCS.PHASECHK.TRANS64.TRYWAIT P0, [R0+URZ], R3 ;  /* 0x00000003000075a7 */ /* 0x0022a400080011ff */
[----:B--2---:R-:W-:Y:S05]  /*9270*/  @!P0 NANOSLEEP.SYNCS 0x989680 ;  /* 0x009896800000895d */ /* 0x004fea0003900000 */
[----:B------:R-:W2:Y:S02]  /*9280*/  @!P0 SYNCS.PHASECHK.TRANS64 P0, [R0+URZ], R3 ;  /* 0x00000003000085a7 */ /* 0x000ea400080010ff */
[----:B--2---:R-:W-:Y:S05]  /*9290*/  @!P0 BRA `(.L_x_197) ;  /* 0xfffffffc00f08947 */ /* 0x004fea000383ffff */
[----:B------:R-:W-:Y:S05]  /*92a0*/  BRA `(.L_x_198) ;  /* 0xffffffa400607947 */ /* 0x000fea000383ffff */
.L_x_65:
[----:B------:R-:W-:-:S07]  /*92b0*/  MOV R0, UR5 ;  /* 0x0000000500007c02 */ /* 0x000fce0008000f00 */
.L_x_199:
[----:B-1----:R1:W2:Y:S02]  /*92c0*/  SYNCS.PHASECHK.TRANS64.TRYWAIT P0, [R0+URZ], R3 ;  /* 0x00000003000075a7 */ /* 0x0022a400080011ff */
[----:B--2---:R-:W-:Y:S05]  /*92d0*/  @!P0 NANOSLEEP.SYNCS 0x989680 ;  /* 0x009896800000895d */ /* 0x004fea0003900000 */
[----:B------:R-:W2:Y:S02]  /*92e0*/  @!P0 SYNCS.PHASECHK.TRANS64 P0, [R0+URZ], R3 ;  /* 0x00000003000085a7 */ /* 0x000ea400080010ff */
[----:B--2---:R-:W-:Y:S05]  /*92f0*/  @!P0 BRA `(.L_x_199) ;  /* 0xfffffffc00f08947 */ /* 0x004fea000383ffff */
[----:B------:R-:W-:Y:S05]  /*9300*/  BRA `(.L_x_200) ;  /* 0xffffffa4006c7947 */ /* 0x000fea000383ffff */
.L_x_66:
[----:B------:R-:W-:-:S07]  /*9310*/  MOV R0, UR5 ;  /* 0x0000000500007c02 */ /* 0x000fce0008000f00 */
.L_x_201:
[----:B-1----:R1:W2:Y:S02]  /*9320*/  SYNCS.PHASECHK.TRANS64.TRYWAIT P0, [R0+URZ], R3 ;  /* 0x00000003000075a7 */ /* 0x0022a400080011ff */
[----:B--2---:R-:W-:Y:S05]  /*9330*/  @!P0 NANOSLEEP.SYNCS 0x989680 ;  /* 0x009896800000895d */ /* 0x004fea0003900000 */
[----:B------:R-:W2:Y:S02]  /*9340*/  @!P0 SYNCS.PHASECHK.TRANS64 P0, [R0+URZ], R3 ;  /* 0x00000003000085a7 */ /* 0x000ea400080010ff */
[----:B--2---:R-:W-:Y:S05]  /*9350*/  @!P0 BRA `(.L_x_201) ;  /* 0xfffffffc00f08947 */ /* 0x004fea000383ffff */
[----:B------:R-:W-:Y:S05]  /*9360*/  BRA `(.L_x_202) ;  /* 0xffffffa400787947 */ /* 0x000fea000383ffff */
.L_x_67:
[----:B------:R-:W-:-:S07]  /*9370*/  MOV R0, UR5 ;  /* 0x0000000500007c02 */ /* 0x000fce0008000f00 */
.L_x_203:
[----:B-1----:R1:W2:Y:S02]  /*9380*/  SYNCS.PHASECHK.TRANS64.TRYWAIT P0, [R0+URZ], R3 ;  /* 0x00000003000075a7 */ /* 0x0022a400080011ff */
[----:B--2---:R-:W-:Y:S05]  /*9390*/  @!P0 NANOSLEEP.SYNCS 0x989680 ;  /* 0x009896800000895d */ /* 0x004fea0003900000 */
[----:B------:R-:W2:Y:S02]  /*93a0*/  @!P0 SYNCS.PHASECHK.TRANS64 P0, [R0+URZ], R3 ;  /* 0x00000003000085a7 */ /* 0x000ea400080010ff */
[----:B--2---:R-:W-:Y:S05]  /*93b0*/  @!P0 BRA `(.L_x_203) ;  /* 0xfffffffc00f08947 */ /* 0x004fea000383ffff */
[----:B------:R-:W-:Y:S05]  /*93c0*/  BRA `(.L_x_204) ;  /* 0xffffffa400847947 */ /* 0x000fea000383ffff */
.L_x_68:
[----:B------:R-:W-:-:S07]  /*93d0*/  MOV R0, UR5 ;  /* 0x0000000500007c02 */ /* 0x000fce0008000f00 */
.L_x_205:
[----:B-1----:R1:W2:Y:S02]  /*93e0*/  SYNCS.PHASECHK.TRANS64.TRYWAIT P0, [R0+URZ], R3 ;  /* 0x00000003000075a7 */ /* 0x0022a400080011ff */
[----:B--2---:R-:W-:Y:S05]  /*93f0*/  @!P0 NANOSLEEP.SYNCS 0x989680 ;  /* 0x009896800000895d */ /* 0x004fea0003900000 */
[----:B------:R-:W2:Y:S02]  /*9400*/  @!P0 SYNCS.PHASECHK.TRANS64 P0, [R0+URZ], R3 ;  /* 0x00000003000085a7 */ /* 0x000ea400080010ff */
[----:B--2---:R-:W-:Y:S05]  /*9410*/  @!P0 BRA `(.L_x_205) ;  /* 0xfffffffc00f08947 */ /* 0x004fea000383ffff */
[----:B------:R-:W-:Y:S05]  /*9420*/  BRA `(.L_x_206) ;  /* 0xffffffa400907947 */ /* 0x000fea000383ffff */
.L_x_69:
[----:B------:R-:W-:-:S07]  /*9430*/  MOV R0, UR5 ;  /* 0x0000000500007c02 */ /* 0x000fce0008000f00 */
.L_x_207:
[----:B-1----:R1:W2:Y:S02]  /*9440*/  SYNCS.PHASECHK.TRANS64.TRYWAIT P0, [R0+URZ], R3 ;  /* 0x00000003000075a7 */ /* 0x0022a400080011ff */
[----:B--2---:R-:W-:Y:S05]  /*9450*/  @!P0 NANOSLEEP.SYNCS 0x989680 ;  /* 0x009896800000895d */ /* 0x004fea0003900000 */
[----:B------:R-:W2:Y:S02]  /*9460*/  @!P0 SYNCS.PHASECHK.TRANS64 P0, [R0+URZ], R3 ;  /* 0x00000003000085a7 */ /* 0x000ea400080010ff */
[----:B--2---:R-:W-:Y:S05]  /*9470*/  @!P0 BRA `(.L_x_207) ;  /* 0xfffffffc00f08947 */ /* 0x004fea000383ffff */
[----:B------:R-:W-:Y:S05]  /*9480*/  BRA `(.L_x_208) ;  /* 0xffffffa4009c7947 */ /* 0x000fea000383ffff */
.L_x_70:
[----:B------:R-:W-:-:S07]  /*9490*/  MOV R0, UR5 ;  /* 0x0000000500007c02 */ /* 0x000fce0008000f00 */
.L_x_209:
[----:B-1----:R1:W2:Y:S02]  /*94a0*/  SYNCS.PHASECHK.TRANS64.TRYWAIT P0, [R0+URZ], R3 ;  /* 0x00000003000075a7 */ /* 0x0022a400080011ff */
[----:B--2---:R-:W-:Y:S05]  /*94b0*/  @!P0 NANOSLEEP.SYNCS 0x989680 ;  /* 0x009896800000895d */ /* 0x004fea0003900000 */
[----:B------:R-:W2:Y:S02]  /*94c0*/  @!P0 SYNCS.PHASECHK.TRANS64 P0, [R0+URZ], R3 ;  /* 0x00000003000085a7 */ /* 0x000ea400080010ff */
[----:B--2---:R-:W-:Y:S05]  /*94d0*/  @!P0 BRA `(.L_x_209) ;  /* 0xfffffffc00f08947 */ /* 0x004fea000383ffff */
[----:B------:R-:W-:Y:S05]  /*94e0*/  BRA `(.L_x_210) ;  /* 0xffffffa400a87947 */ /* 0x000fea000383ffff */
.L_x_71:
[----:B------:R-:W-:-:S07]  /*94f0*/  MOV R0, UR5 ;  /* 0x0000000500007c02 */ /* 0x000fce0008000f00 */
.L_x_211:
[----:B-1----:R1:W2:Y:S02]  /*9500*/  SYNCS.PHASECHK.TRANS64.TRYWAIT P0, [R0+URZ], R3 ;  /* 0x00000003000075a7 */ /* 0x0022a400080011ff */
[----:B--2---:R-:W-:Y:S05]  /*9510*/  @!P0 NANOSLEEP.SYNCS 0x989680 ;  /* 0x009896800000895d */ /* 0x004fea0003900000 */
[----:B------:R-:W2:Y:S02]  /*9520*/  @!P0 SYNCS.PHASECHK.TRANS64 P0, [R0+URZ], R3 ;  /* 0x00000003000085a7 */ /* 0x000ea400080010ff */
[----:B--2---:R-:W-:Y:S05]  /*9530*/  @!P0 BRA `(.L_x_211) ;  /* 0xfffffffc00f08947 */ /* 0x004fea000383ffff */
[----:B------:R-:W-:Y:S05]  /*9540*/  BRA `(.L_x_212) ;  /* 0xffffffa400b47947 */ /* 0x000fea000383ffff */
.L_x_72:
[----:B------:R-:W-:-:S07]  /*9550*/  MOV R0, UR5 ;  /* 0x0000000500007c02 */ /* 0x000fce0008000f00 */
.L_x_213:
[----:B-1----:R1:W2:Y:S02]  /*9560*/  SYNCS.PHASECHK.TRANS64.TRYWAIT P0, [R0+URZ], R3 ;  /* 0x00000003000075a7 */ /* 0x0022a400080011ff */
[----:B--2---:R-:W-:Y:S05]  /*9570*/  @!P0 NANOSLEEP.SYNCS 0x989680 ;  /* 0x009896800000895d */ /* 0x004fea0003900000 */
[----:B------:R-:W2:Y:S02]  /*9580*/  @!P0 SYNCS.PHASECHK.TRANS64 P0, [R0+URZ], R3 ;  /* 0x00000003000085a7 */ /* 0x000ea400080010ff */
[----:B--2---:R-:W-:Y:S05]  /*9590*/  @!P0 BRA `(.L_x_213) ;  /* 0xfffffffc00f08947 */ /* 0x004fea000383ffff */
[----:B------:R-:W-:Y:S05]  /*95a0*/  BRA `(.L_x_214) ;  /* 0xffffffa400c07947 */ /* 0x000fea000383ffff */
.L_x_73:
[----:B------:R-:W-:-:S07]  /*95b0*/  MOV R0, UR5 ;  /* 0x0000000500007c02 */ /* 0x000fce0008000f00 */
.L_x_215:
[----:B-1----:R1:W2:Y:S02]  /*95c0*/  SYNCS.PHASECHK.TRANS64.TRYWAIT P0, [R0+URZ], R3 ;  /* 0x00000003000075a7 */ /* 0x0022a400080011ff */
[----:B--2---:R-:W-:Y:S05]  /*95d0*/  @!P0 NANOSLEEP.SYNCS 0x989680 ;  /* 0x009896800000895d */ /* 0x004fea0003900000 */
[----:B------:R-:W2:Y:S02]  /*95e0*/  @!P0 SYNCS.PHASECHK.TRANS64 P0, [R0+URZ], R3 ;  /* 0x00000003000085a7 */ /* 0x000ea400080010ff */
[----:B--2---:R-:W-:Y:S05]  /*95f0*/  @!P0 BRA `(.L_x_215) ;  /* 0xfffffffc00f08947 */ /* 0x004fea000383ffff */
[----:B------:R-:W-:Y:S05]  /*9600*/  BRA `(.L_x_216) ;  /* 0xffffffa400cc7947 */ /* 0x000fea000383ffff */
.L_x_74:
[----:B------:R-:W-:-:S07]  /*9610*/  MOV R0, UR5 ;  /* 0x0000000500007c02 */ /* 0x000fce0008000f00 */
.L_x_217:
[----:B-1----:R1:W2:Y:S02]  /*9620*/  SYNCS.PHASECHK.TRANS64.TRYWAIT P0, [R0+URZ], R3 ;  /* 0x00000003000075a7 */ /* 0x0022a400080011ff */
[----:B--2---:R-:W-:Y:S05]  /*9630*/  @!P0 NANOSLEEP.SYNCS 0x989680 ;  /* 0x009896800000895d */ /* 0x004fea0003900000 */
[----:B------:R-:W2:Y:S02]  /*9640*/  @!P0 SYNCS.PHASECHK.TRANS64 P0, [R0+URZ], R3 ;  /* 0x00000003000085a7 */ /* 0x000ea400080010ff */
[----:B--2---:R-:W-:Y:S05]  /*9650*/  @!P0 BRA `(.L_x_217) ;  /* 0xfffffffc00f08947 */ /* 0x004fea000383ffff */
[----:B------:R-:W-:Y:S05]  /*9660*/  BRA `(.L_x_218) ;  /* 0xffffffa400d87947 */ /* 0x000fea000383ffff */
.L_x_75:
[----:B------:R-:W-:-:S07]  /*9670*/  MOV R0, UR5 ;  /* 0x0000000500007c02 */ /* 0x000fce0008000f00 */
.L_x_219:
[----:B-1----:R1:W2:Y:S02]  /*9680*/  SYNCS.PHASECHK.TRANS64.TRYWAIT P0, [R0+URZ], R3 ;  /* 0x00000003000075a7 */ /* 0x0022a400080011ff */
[----:B--2---:R-:W-:Y:S05]  /*9690*/  @!P0 NANOSLEEP.SYNCS 0x989680 ;  /* 0x009896800000895d */ /* 0x004fea0003900000 */
[----:B------:R-:W2:Y:S02]  /*96a0*/  @!P0 SYNCS.PHASECHK.TRANS64 P0, [R0+URZ], R3 ;  /* 0x00000003000085a7 */ /* 0x000ea400080010ff */
[----:B--2---:R-:W-:Y:S05]  /*96b0*/  @!P0 BRA `(.L_x_219) ;  /* 0xfffffffc00f08947 */ /* 0x004fea000383ffff */
[----:B------:R-:W-:Y:S05]  /*96c0*/  BRA `(.L_x_220) ;  /* 0xffffffa400e47947 */ /* 0x000fea000383ffff */
.L_x_76:
[----:B------:R-:W-:-:S07]  /*96d0*/  MOV R0, UR5 ;  /* 0x0000000500007c02 */ /* 0x000fce0008000f00 */
.L_x_221:
[----:B-1----:R1:W2:Y:S02]  /*96e0*/  SYNCS.PHASECHK.TRANS64.TRYWAIT P0, [R0+URZ], R3 ;  /* 0x00000003000075a7 */ /* 0x0022a400080011ff */
[----:B--2---:R-:W-:Y:S05]  /*96f0*/  @!P0 NANOSLEEP.SYNCS 0x989680 ;  /* 0x009896800000895d */ /* 0x004fea0003900000 */
[----:B------:R-:W2:Y:S02]  /*9700*/  @!P0 SYNCS.PHASECHK.TRANS64 P0, [R0+URZ], R3 ;  /* 0x00000003000085a7 */ /* 0x000ea400080010ff */
[----:B--2---:R-:W-:Y:S05]  /*9710*/  @!P0 BRA `(.L_x_221) ;  /* 0xfffffffc00f08947 */ /* 0x004fea000383ffff */
[----:B------:R-:W-:Y:S05]  /*9720*/  BRA `(.L_x_222) ;  /* 0xffffffa400f07947 */ /* 0x000fea000383ffff */
.L_x_77:
[----:B------:R-:W-:-:S07]  /*9730*/  MOV R0, UR5 ;  /* 0x0000000500007c02 */ /* 0x000fce0008000f00 */
.L_x_223:
[----:B-1----:R1:W2:Y:S02]  /*9740*/  SYNCS.PHASECHK.TRANS64.TRYWAIT P0, [R0+URZ], R3 ;  /* 0x00000003000075a7 */ /* 0x0022a400080011ff */
[----:B--2---:R-:W-:Y:S05]  /*9750*/  @!P0 NANOSLEEP.SYNCS 0x989680 ;  /* 0x009896800000895d */ /* 0x004fea0003900000 */
[----:B------:R-:W2:Y:S02]  /*9760*/  @!P0 SYNCS.PHASECHK.TRANS64 P0, [R0+URZ], R3 ;  /* 0x00000003000085a7 */ /* 0x000ea400080010ff */
[----:B--2---:R-:W-:Y:S05]  /*9770*/  @!P0 BRA `(.L_x_223) ;  /* 0xfffffffc00f08947 */ /* 0x004fea000383ffff */
[----:B------:R-:W-:Y:S05]  /*9780*/  BRA `(.L_x_224) ;  /* 0xffffffa400fc7947 */ /* 0x000fea000383ffff */
.L_x_78:
[----:B------:R-:W-:-:S07]  /*9790*/  MOV R0, UR5 ;  /* 0x0000000500007c02 */ /* 0x000fce0008000f00 */
.L_x_225:
[----:B-1----:R1:W2:Y:S02]  /*97a0*/  SYNCS.PHASECHK.TRANS64.TRYWAIT P0, [R0+URZ], R3 ;  /* 0x00000003000075a7 */ /* 0x0022a400080011ff */
[----:B--2---:R-:W-:Y:S05]  /*97b0*/  @!P0 NANOSLEEP.SYNCS 0x989680 ;  /* 0x009896800000895d */ /* 0x004fea0003900000 */
[----:B------:R-:W2:Y:S02]  /*97c0*/  @!P0 SYNCS.PHASECHK.TRANS64 P0, [R0+URZ], R3 ;  /* 0x00000003000085a7 */ /* 0x000ea400080010ff */
[----:B--2---:R-:W-:Y:S05]  /*97d0*/  @!P0 BRA `(.L_x_225) ;  /* 0xfffffffc00f08947 */ /* 0x004fea000383ffff */
[----:B------:R-:W-:Y:S05]  /*97e0*/  BRA `(.L_x_226) ;  /* 0xffffffa800087947 */ /* 0x000fea000383ffff */
.L_x_79:
[----:B------:R-:W-:-:S07]  /*97f0*/  MOV R0, UR5 ;  /* 0x0000000500007c02 */ /* 0x000fce0008000f00 */
.L_x_227:
[----:B-1----:R1:W2:Y:S02]  /*9800*/  SYNCS.PHASECHK.TRANS64.TRYWAIT P0, [R0+URZ], R3 ;  /* 0x00000003000075a7 */ /* 0x0022a400080011ff */
[----:B--2---:R-:W-:Y:S05]  /*9810*/  @!P0 NANOSLEEP.SYNCS 0x989680 ;  /* 0x009896800000895d */ /* 0x004fea0003900000 */
[----:B------:R-:W2:Y:S02]  /*9820*/  @!P0 SYNCS.PHASECHK.TRANS64 P0, [R0+URZ], R3 ;  /* 0x00000003000085a7 */ /* 0x000ea400080010ff */
[----:B--2---:R-:W-:Y:S05]  /*9830*/  @!P0 BRA `(.L_x_227) ;  /* 0xfffffffc00f08947 */ /* 0x004fea000383ffff */
[----:B------:R-:W-:Y:S05]  /*9840*/  BRA `(.L_x_228) ;  /* 0xffffffa800147947 */ /* 0x000fea000383ffff */
.L_x_80:
[----:B------:R-:W-:-:S07]  /*9850*/  MOV R0, UR5 ;  /* 0x0000000500007c02 */ /* 0x000fce0008000f00 */
.L_x_229:
[----:B-1----:R1:W2:Y:S02]  /*9860*/  SYNCS.PHASECHK.TRANS64.TRYWAIT P0, [R0+URZ], R3 ;  /* 0x00000003000075a7 */ /* 0x0022a400080011ff */
[----:B--2---:R-:W-:Y:S05]  /*9870*/  @!P0 NANOSLEEP.SYNCS 0x989680 ;  /* 0x009896800000895d */ /* 0x004fea0003900000 */
[----:B------:R-:W2:Y:S02]  /*9880*/  @!P0 SYNCS.PHASECHK.TRANS64 P0, [R0+URZ], R3 ;  /* 0x00000003000085a7 */ /* 0x000ea400080010ff */
[----:B--2---:R-:W-:Y:S05]  /*9890*/  @!P0 BRA `(.L_x_229) ;  /* 0xfffffffc00f08947 */ /* 0x004fea000383ffff */
[----:B------:R-:W-:Y:S05]  /*98a0*/  BRA `(.L_x_230) ;  /* 0xffffffa800207947 */ /* 0x000fea000383ffff */
.L_x_81:
[----:B------:R-:W-:-:S07]  /*98b0*/  MOV R0, UR5 ;  /* 0x0000000500007c02 */ /* 0x000fce0008000f00 */
.L_x_231:
[----:B-1----:R1:W2:Y:S02]  /*98c0*/  SYNCS.PHASECHK.TRANS64.TRYWAIT P0, [R0+URZ], R3 ;  /* 0x00000003000075a7 */ /* 0x0022a400080011ff */
[----:B--2---:R-:W-:Y:S05]  /*98d0*/  @!P0 NANOSLEEP.SYNCS 0x989680 ;  /* 0x009896800000895d */ /* 0x004fea0003900000 */
[----:B------:R-:W2:Y:S02]  /*98e0*/  @!P0 SYNCS.PHASECHK.TRANS64 P0, [R0+URZ], R3 ;  /* 0x00000003000085a7 */ /* 0x000ea400080010ff */
[----:B--2---:R-:W-:Y:S05]  /*98f0*/  @!P0 BRA `(.L_x_231) ;  /* 0xfffffffc00f08947 */ /* 0x004fea000383ffff */
[----:B------:R-:W-:Y:S05]  /*9900*/  BRA `(.L_x_232) ;  /* 0xffffffa8002c7947 */ /* 0x000fea000383ffff */
.L_x_82:
[----:B------:R-:W-:-:S07]  /*9910*/  MOV R0, UR5 ;  /* 0x0000000500007c02 */ /* 0x000fce0008000f00 */
.L_x_233:
[----:B-1----:R1:W2:Y:S02]  /*9920*/  SYNCS.PHASECHK.TRANS64.TRYWAIT P0, [R0+URZ], R3 ;  /* 0x00000003000075a7 */ /* 0x0022a400080011ff */
[----:B--2---:R-:W-:Y:S05]  /*9930*/  @!P0 NANOSLEEP.SYNCS 0x989680 ;  /* 0x009896800000895d */ /* 0x004fea0003900000 */
[----:B------:R-:W2:Y:S02]  /*9940*/  @!P0 SYNCS.PHASECHK.TRANS64 P0, [R0+URZ], R3 ;  /* 0x00000003000085a7 */ /* 0x000ea400080010ff */
[----:B--2---:R-:W-:Y:S05]  /*9950*/  @!P0 BRA `(.L_x_233) ;  /* 0xfffffffc00f08947 */ /* 0x004fea000383ffff */
[----:B------:R-:W-:Y:S05]  /*9960*/  BRA `(.L_x_234) ;  /* 0xffffffa800387947 */ /* 0x000fea000383ffff */
.L_x_83:
[----:B------:R-:W-:-:S07]  /*9970*/  MOV R0, UR5 ;  /* 0x0000000500007c02 */ /* 0x000fce0008000f00 */
.L_x_235:
[----:B-1----:R1:W2:Y:S02]  /*9980*/  SYNCS.PHASECHK.TRANS64.TRYWAIT P0, [R0+URZ], R3 ;  /* 0x00000003000075a7 */ /* 0x0022a400080011ff */
[----:B--2---:R-:W-:Y:S05]  /*9990*/  @!P0 NANOSLEEP.SYNCS 0x989680 ;  /* 0x009896800000895d */ /* 0x004fea0003900000 */
[----:B------:R-:W2:Y:S02]  /*99a0*/  @!P0 SYNCS.PHASECHK.TRANS64 P0, [R0+URZ], R3 ;  /* 0x00000003000085a7 */ /* 0x000ea400080010ff */
[----:B--2---:R-:W-:Y:S05]  /*99b0*/  @!P0 BRA `(.L_x_235) ;  /* 0xfffffffc00f08947 */ /* 0x004fea000383ffff */
[----:B------:R-:W-:Y:S05]  /*99c0*/  BRA `(.L_x_236) ;  /* 0xffffffa800447947 */ /* 0x000fea000383ffff */
.L_x_84:
[----:B------:R-:W-:-:S07]  /*99d0*/  MOV R0, UR5 ;  /* 0x0000000500007c02 */ /* 0x000fce0008000f00 */
.L_x_237:
[----:B-1----:R1:W2:Y:S02]  /*99e0*/  SYNCS.PHASECHK.TRANS64.TRYWAIT P0, [R0+URZ], R3 ;  /* 0x00000003000075a7 */ /* 0x0022a400080011ff */
[----:B--2---:R-:W-:Y:S05]  /*99f0*/  @!P0 NANOSLEEP.SYNCS 0x989680 ;  /* 0x009896800000895d */ /* 0x004fea0003900000 */
[----:B------:R-:W2:Y:S02]  /*9a00*/  @!P0 SYNCS.PHASECHK.TRANS64 P0, [R0+URZ], R3 ;  /* 0x00000003000085a7 */ /* 0x000ea400080010ff */
[----:B--2---:R-:W-:Y:S05]  /*9a10*/  @!P0 BRA `(.L_x_237) ;  /* 0xfffffffc00f08947 */ /* 0x004fea000383ffff */
[----:B------:R-:W-:Y:S05]  /*9a20*/  BRA `(.L_x_238) ;  /* 0xffffffa800507947 */ /* 0x000fea000383ffff */
.L_x_85:
[----:B------:R-:W-:-:S07]  /*9a30*/  MOV R0, UR5 ;  /* 0x0000000500007c02 */ /* 0x000fce0008000f00 */
.L_x_239:
[----:B-1----:R1:W2:Y:S02]  /*9a40*/  SYNCS.PHASECHK.TRANS64.TRYWAIT P0, [R0+URZ], R3 ;  /* 0x00000003000075a7 */ /* 0x0022a400080011ff */
[----:B--2---:R-:W-:Y:S05]  /*9a50*/  @!P0 NANOSLEEP.SYNCS 0x989680 ;  /* 0x009896800000895d */ /* 0x004fea0003900000 */
[----:B------:R-:W2:Y:S02]  /*9a60*/  @!P0 SYNCS.PHASECHK.TRANS64 P0, [R0+URZ], R3 ;  /* 0x00000003000085a7 */ /* 0x000ea400080010ff */
[----:B--2---:R-:W-:Y:S05]  /*9a70*/  @!P0 BRA `(.L_x_239) ;  /* 0xfffffffc00f08947 */ /* 0x004fea000383ffff */
[----:B------:R-:W-:Y:S05]  /*9a80*/  BRA `(.L_x_240) ;  /* 0xffffffa8005c7947 */ /* 0x000fea000383ffff */
.L_x_86:
[----:B------:R-:W-:-:S07]  /*9a90*/  MOV R0, UR5 ;  /* 0x0000000500007c02 */ /* 0x000fce0008000f00 */
.L_x_241:
[----:B-1----:R1:W2:Y:S02]  /*9aa0*/  SYNCS.PHASECHK.TRANS64.TRYWAIT P0, [R0+URZ], R3 ;  /* 0x00000003000075a7 */ /* 0x0022a400080011ff */
[----:B--2---:R-:W-:Y:S05]  /*9ab0*/  @!P0 NANOSLEEP.SYNCS 0x989680 ;  /* 0x009896800000895d */ /* 0x004fea0003900000 */
[----:B------:R-:W2:Y:S02]  /*9ac0*/  @!P0 SYNCS.PHASECHK.TRANS64 P0, [R0+URZ], R3 ;  /* 0x00000003000085a7 */ /* 0x000ea400080010ff */
[----:B--2---:R-:W-:Y:S05]  /*9ad0*/  @!P0 BRA `(.L_x_241) ;  /* 0xfffffffc00f08947 */ /* 0x004fea000383ffff */
[----:B------:R-:W-:Y:S05]  /*9ae0*/  BRA `(.L_x_242) ;  /* 0xffffffa800687947 */ /* 0x000fea000383ffff */
.L_x_87:
[----:B------:R-:W-:-:S07]  /*9af0*/  MOV R0, UR5 ;  /* 0x0000000500007c02 */ /* 0x000fce0008000f00 */
.L_x_243:
[----:B-1----:R1:W2:Y:S02]  /*9b00*/  SYNCS.PHASECHK.TRANS64.TRYWAIT P0, [R0+URZ], R3 ;  /* 0x00000003000075a7 */ /* 0x0022a400080011ff */
[----:B--2---:R-:W-:Y:S05]  /*9b10*/  @!P0 NANOSLEEP.SYNCS 0x989680 ;  /* 0x009896800000895d */ /* 0x004fea0003900000 */
[----:B------:R-:W2:Y:S02]  /*9b20*/  @!P0 SYNCS.PHASECHK.TRANS64 P0, [R0+URZ], R3 ;  /* 0x00000003000085a7 */ /* 0x000ea400080010ff */
[----:B--2---:R-:W-:Y:S05]  /*9b30*/  @!P0 BRA `(.L_x_243) ;  /* 0xfffffffc00f08947 */ /* 0x004fea000383ffff */
[----:B------:R-:W-:Y:S05]  /*9b40*/  BRA `(.L_x_244) ;  /* 0xffffffa800747947 */ /* 0x000fea000383ffff */
.L_x_88:
[----:B------:R-:W-:-:S07]  /*9b50*/  MOV R0, UR5 ;  /* 0x0000000500007c02 */ /* 0x000fce0008000f00 */
.L_x_245:
[----:B-1----:R1:W2:Y:S02]  /*9b60*/  SYNCS.PHASECHK.TRANS64.TRYWAIT P0, [R0+URZ], R3 ;  /* 0x00000003000075a7 */ /* 0x0022a400080011ff */
[----:B--2---:R-:W-:Y:S05]  /*9b70*/  @!P0 NANOSLEEP.SYNCS 0x989680 ;  /* 0x009896800000895d */ /* 0x004fea0003900000 */
[----:B------:R-:W2:Y:S02]  /*9b80*/  @!P0 SYNCS.PHASECHK.TRANS64 P0, [R0+URZ], R3 ;  /* 0x00000003000085a7 */ /* 0x000ea400080010ff */
[----:B--2---:R-:W-:Y:S05]  /*9b90*/  @!P0 BRA `(.L_x_245) ;  /* 0xfffffffc00f08947 */ /* 0x004fea000383ffff */
[----:B------:R-:W-:Y:S05]  /*9ba0*/  BRA `(.L_x_246) ;  /* 0xffffffa800807947 */ /* 0x000fea000383ffff */
.L_x_89:
[----:B------:R-:W-:-:S07]  /*9bb0*/  MOV R0, UR5 ;  /* 0x0000000500007c02 */ /* 0x000fce0008000f00 */
.L_x_247:
[----:B-1----:R1:W2:Y:S02]  /*9bc0*/  SYNCS.PHASECHK.TRANS64.TRYWAIT P0, [R0+URZ], R3 ;  /* 0x00000003000075a7 */ /* 0x0022a400080011ff */
[----:B--2---:R-:W-:Y:S05]  /*9bd0*/  @!P0 NANOSLEEP.SYNCS 0x989680 ;  /* 0x009896800000895d */ /* 0x004fea0003900000 */
[----:B------:R-:W2:Y:S02]  /*9be0*/  @!P0 SYNCS.PHASECHK.TRANS64 P0, [R0+URZ], R3 ;  /* 0x00000003000085a7 */ /* 0x000ea400080010ff */
[----:B--2---:R-:W-:Y:S05]  /*9bf0*/  @!P0 BRA `(.L_x_247) ;  /* 0xfffffffc00f08947 */ /* 0x004fea000383ffff */
[----:B------:R-:W-:Y:S05]  /*9c00*/  BRA `(.L_x_248) ;  /* 0xffffffa8008c7947 */ /* 0x000fea000383ffff */
.L_x_90:
[----:B------:R-:W-:-:S07]  /*9c10*/  MOV R0, UR5 ;  /* 0x0000000500007c02 */ /* 0x000fce0008000f00 */
.L_x_249:
[----:B-1----:R1:W2:Y:S02]  /*9c20*/  SYNCS.PHASECHK.TRANS64.TRYWAIT P0, [R0+URZ], R3 ;  /* 0x00000003000075a7 */ /* 0x0022a400080011ff */
[----:B--2---:R-:W-:Y:S05]  /*9c30*/  @!P0 NANOSLEEP.SYNCS 0x989680 ;  /* 0x009896800000895d */ /* 0x004fea0003900000 */
[----:B------:R-:W2:Y:S02]  /*9c40*/  @!P0 SYNCS.PHASECHK.TRANS64 P0, [R0+URZ], R3 ;  /* 0x00000003000085a7 */ /* 0x000ea400080010ff */
[----:B--2---:R-:W-:Y:S05]  /*9c50*/  @!P0 BRA `(.L_x_249) ;  /* 0xfffffffc00f08947 */ /* 0x004fea000383ffff */
[----:B------:R-:W-:Y:S05]  /*9c60*/  BRA `(.L_x_250) ;  /* 0xffffffa800987947 */ /* 0x000fea000383ffff */
.L_x_91:
[----:B------:R-:W-:-:S07]  /*9c70*/  MOV R0, UR5 ;  /* 0x0000000500007c02 */ /* 0x000fce0008000f00 */
.L_x_251:
[----:B-1----:R1:W2:Y:S02]  /*9c80*/  SYNCS.PHASECHK.TRANS64.TRYWAIT P0, [R0+URZ], R3 ;  /* 0x00000003000075a7 */ /* 0x0022a400080011ff */
[----:B--2---:R-:W-:Y:S05]  /*9c90*/  @!P0 NANOSLEEP.SYNCS 0x989680 ;  /* 0x009896800000895d */ /* 0x004fea0003900000 */
[----:B------:R-:W2:Y:S02]  /*9ca0*/  @!P0 SYNCS.PHASECHK.TRANS64 P0, [R0+URZ], R3 ;  /* 0x00000003000085a7 */ /* 0x000ea400080010ff */
[----:B--2---:R-:W-:Y:S05]  /*9cb0*/  @!P0 BRA `(.L_x_251) ;  /* 0xfffffffc00f08947 */ /* 0x004fea000383ffff */
[----:B------:R-:W-:Y:S05]  /*9cc0*/  BRA `(.L_x_252) ;  /* 0xffffffa800a47947 */ /* 0x000fea000383ffff */
.L_x_92:
[----:B------:R-:W-:-:S07]  /*9cd0*/  MOV R0, UR5 ;  /* 0x0000000500007c02 */ /* 0x000fce0008000f00 */
.L_x_253:
[----:B-1----:R1:W2:Y:S02]  /*9ce0*/  SYNCS.PHASECHK.TRANS64.TRYWAIT P0, [R0+URZ], R3 ;  /* 0x00000003000075a7 */ /* 0x0022a400080011ff */
[----:B--2---:R-:W-:Y:S05]  /*9cf0*/  @!P0 NANOSLEEP.SYNCS 0x989680 ;  /* 0x009896800000895d */ /* 0x004fea0003900000 */
[----:B------:R-:W2:Y:S02]  /*9d00*/  @!P0 SYNCS.PHASECHK.TRANS64 P0, [R0+URZ], R3 ;  /* 0x00000003000085a7 */ /* 0x000ea400080010ff */
[----:B--2---:R-:W-:Y:S05]  /*9d10*/  @!P0 BRA `(.L_x_253) ;  /* 0xfffffffc00f08947 */ /* 0x004fea000383ffff */
[----:B------:R-:W-:Y:S05]  /*9d20*/  BRA `(.L_x_254) ;  /* 0xffffffa800b07947 */ /* 0x000fea000383ffff */
.L_x_93:
[----:B------:R-:W-:-:S07]  /*9d30*/  MOV R0, UR5 ;  /* 0x0000000500007c02 */ /* 0x000fce0008000f00 */
.L_x_255:
[----:B-1----:R1:W2:Y:S02]  /*9d40*/  SYNCS.PHASECHK.TRANS64.TRYWAIT P0, [R0+URZ], R3 ;  /* 0x00000003000075a7 */ /* 0x0022a400080011ff */
[----:B--2---:R-:W-:Y:S05]  /*9d50*/  @!P0 NANOSLEEP.SYNCS 0x989680 ;  /* 0x009896800000895d */ /* 0x004fea0003900000 */
[----:B------:R-:W2:Y:S02]  /*9d60*/  @!P0 SYNCS.PHASECHK.TRANS64 P0, [R0+URZ], R3 ;  /* 0x00000003000085a7 */ /* 0x000ea400080010ff */
[----:B--2---:R-:W-:Y:S05]  /*9d70*/  @!P0 BRA `(.L_x_255) ;  /* 0xfffffffc00f08947 */ /* 0x004fea000383ffff */
[----:B------:R-:W-:Y:S05]  /*9d80*/  BRA `(.L_x_256) ;  /* 0xffffffa800bc7947 */ /* 0x000fea000383ffff */
.L_x_94:
[----:B------:R-:W-:-:S07]  /*9d90*/  MOV R0, UR5 ;  /* 0x0000000500007c02 */ /* 0x000fce0008000f00 */
.L_x_257:
[----:B-1----:R1:W2:Y:S02]  /*9da0*/  SYNCS.PHASECHK.TRANS64.TRYWAIT P0, [R0+URZ], R3 ;  /* 0x00000003000075a7 */ /* 0x0022a400080011ff */
[----:B--2---:R-:W-:Y:S05]  /*9db0*/  @!P0 NANOSLEEP.SYNCS 0x989680 ;  /* 0x009896800000895d */ /* 0x004fea0003900000 */
[----:B------:R-:W2:Y:S02]  /*9dc0*/  @!P0 SYNCS.PHASECHK.TRANS64 P0, [R0+URZ], R3 ;  /* 0x00000003000085a7 */ /* 0x000ea400080010ff */
[----:B--2---:R-:W-:Y:S05]  /*9dd0*/  @!P0 BRA `(.L_x_257) ;  /* 0xfffffffc00f08947 */ /* 0x004fea000383ffff */
[----:B------:R-:W-:Y:S05]  /*9de0*/  BRA `(.L_x_258) ;  /* 0xffffffa800c87947 */ /* 0x000fea000383ffff */
.L_x_95:
[----:B------:R-:W-:-:S07]  /*9df0*/  MOV R0, UR5 ;  /* 0x0000000500007c02 */ /* 0x000fce0008000f00 */
.L_x_259:
[----:B-1----:R1:W2:Y:S02]  /*9e00*/  SYNCS.PHASECHK.TRANS64.TRYWAIT P0, [R0+URZ], R3 ;  /* 0x00000003000075a7 */ /* 0x0022a400080011ff */
[----:B--2---:R-:W-:Y:S05]  /*9e10*/  @!P0 NANOSLEEP.SYNCS 0x989680 ;  /* 0x009896800000895d */ /* 0x004fea0003900000 */
[----:B------:R-:W2:Y:S02]  /*9e20*/  @!P0 SYNCS.PHASECHK.TRANS64 P0, [R0+URZ], R3 ;  /* 0x00000003000085a7 */ /* 0x000ea400080010ff */
[----:B--2---:R-:W-:Y:S05]  /*9e30*/  @!P0 BRA `(.L_x_259) ;  /* 0xfffffffc00f08947 */ /* 0x004fea000383ffff */
[----:B------:R-:W-:Y:S05]  /*9e40*/  BRA `(.L_x_260) ;  /* 0xffffffa800d47947 */ /* 0x000fea000383ffff */
.L_x_96:
[----:B------:R-:W-:-:S07]  /*9e50*/  MOV R0, UR5 ;  /* 0x0000000500007c02 */ /* 0x000fce0008000f00 */
.L_x_261:
[----:B-1----:R1:W2:Y:S02]  /*9e60*/  SYNCS.PHASECHK.TRANS64.TRYWAIT P0, [R0+URZ], R3 ;  /* 0x00000003000075a7 */ /* 0x0022a400080011ff */
[----:B--2---:R-:W-:Y:S05]  /*9e70*/  @!P0 NANOSLEEP.SYNCS 0x989680 ;  /* 0x009896800000895d */ /* 0x004fea0003900000 */
[----:B------:R-:W2:Y:S02]  /*9e80*/  @!P0 SYNCS.PHASECHK.TRANS64 P0, [R0+URZ], R3 ;  /* 0x00000003000085a7 */ /* 0x000ea400080010ff */
[----:B--2---:R-:W-:Y:S05]  /*9e90*/  @!P0 BRA `(.L_x_261) ;  /* 0xfffffffc00f08947 */ /* 0x004fea000383ffff */
[----:B------:R-:W-:Y:S05]  /*9ea0*/  BRA `(.L_x_262) ;  /* 0xffffffa800e07947 */ /* 0x000fea000383ffff */
.L_x_99:
[----:B--2---:R2:W3:Y:S02]  /*9eb0*/  SYNCS.PHASECHK.TRANS64.TRYWAIT P0, [R2+URZ+0x3e0], R4 ;  /* 0x0003e004020075a7 */ /* 0x0044e400080011ff */
[----:B---3--:R-:W-:Y:S05]  /*9ec0*/  @!P0 NANOSLEEP.SYNCS 0x989680 ;  /* 0x009896800000895d */ /* 0x008fea0003900000 */
[----:B------:R-:W3:Y:S02]  /*9ed0*/  @!P0 SYNCS.PHASECHK.TRANS64 P0, [R2+URZ+0x3e0], R4 ;  /* 0x0003e004020085a7 */ /* 0x000ee400080010ff */
[----:B---3--:R-:W-:Y:S05]  /*9ee0*/  @!P0 BRA `(.L_x_99) ;  /* 0xfffffffc00f08947 */ /* 0x008fea000383ffff */
[----:B------:R-:W-:Y:S05]  /*9ef0*/  BRA `(.L_x_263) ;  /* 0xffffffac003c7947 */ /* 0x000fea000383ffff */
.L_x_100:
[----:B------:R-:W-:-:S07]  /*9f00*/  MOV R2, UR4 ;  /* 0x0000000400027c02 */ /* 0x000fce0008000f00 */
.L_x_264:
[----:B--2---:R2:W3:Y:S02]  /*9f10*/  SYNCS.PHASECHK.TRANS64.TRYWAIT P0, [R2+URZ+0x390], R5 ;  /* 0x00039005020075a7 */ /* 0x0044e400080011ff */
[----:B---3--:R-:W-:Y:S05]  /*9f20*/  @!P0 NANOSLEEP.SYNCS 0x989680 ;  /* 0x009896800000895d */ /* 0x008fea0003900000 */
[----:B------:R-:W3:Y:S02]  /*9f30*/  @!P0 SYNCS.PHASECHK.TRANS64 P0, [R2+URZ+0x390], R5 ;  /* 0x00039005020085a7 */ /* 0x000ee400080010ff */
[----:B---3--:R-:W-:Y:S05]  /*9f40*/  @!P0 BRA `(.L_x_264) ;  /* 0xfffffffc00f08947 */ /* 0x008fea000383ffff */
[----:B------:R-:W-:Y:S05]  /*9f50*/  BRA `(.L_x_265) ;  /* 0xffffffac004c7947 */ /* 0x000fea000383ffff */
.L_x_101:
[----:B--2---:R2:W3:Y:S02]  /*9f60*/  SYNCS.PHASECHK.TRANS64.TRYWAIT P1, [R2+URZ+0x380], R4 ;  /* 0x00038004020075a7 */ /* 0x0044e400080211ff */
[----:B---3--:R-:W-:Y:S05]  /*9f70*/  @!P1 NANOSLEEP.SYNCS 0x989680 ;  /* 0x009896800000995d */ /* 0x008fea0003900000 */
[----:B------:R-:W3:Y:S02]  /*9f80*/  @!P1 SYNCS.PHASECHK.TRANS64 P1, [R2+URZ+0x380], R4 ;  /* 0x00038004020095a7 */ /* 0x000ee400080210ff */
[----:B---3--:R-:W-:Y:S05]  /*9f90*/  @!P1 BRA `(.L_x_101) ;  /* 0xfffffffc00f09947 */ /* 0x008fea000383ffff */
[----:B------:R-:W-:Y:S05]  /*9fa0*/  BRA `(.L_x_266) ;  /* 0xffffffac007c7947 */ /* 0x000fea000383ffff */
.L_x_104:
[----:B------:R-:W-:-:S07]  /*9fb0*/  MOV R0, UR4 ;  /* 0x0000000400007c02 */ /* 0x000fce0008000f00 */
.L_x_267:
[----:B--2---:R2:W3:Y:S02]  /*9fc0*/  SYNCS.PHASECHK.TRANS64.TRYWAIT P0, [R0+URZ+0x390], R2 ;  /* 0x00039002000075a7 */ /* 0x0044e400080011ff */
[----:B---3--:R-:W-:Y:S05]  /*9fd0*/  @!P0 NANOSLEEP.SYNCS 0x989680 ;  /* 0x009896800000895d */ /* 0x008fea0003900000 */
[----:B------:R-:W3:Y:S02]  /*9fe0*/  @!P0 SYNCS.PHASECHK.TRANS64 P0, [R0+URZ+0x390], R2 ;  /* 0x00039002000085a7 */ /* 0x000ee400080010ff */
[----:B---3--:R-:W-:Y:S05]  /*9ff0*/  @!P0 BRA `(.L_x_267) ;  /* 0xfffffffc00f08947 */ /* 0x008fea000383ffff */
[----:B------:R-:W-:Y:S05]  /*a000*/  BRA `(.L_x_103) ;  /* 0xffffffac00d07947 */ /* 0x000fea000383ffff */
.L_x_111:
[----:B-1----:R1:W2:Y:S02]  /*a010*/  SYNCS.PHASECHK.TRANS64.TRYWAIT P1, [R0+URZ+0x380], R2 ;  /* 0x00038002000075a7 */ /* 0x0022a400080211ff */
[----:B--2---:R-:W-:Y:S05]  /*a020*/  @!P1 NANOSLEEP.SYNCS 0x989680 ;  /* 0x009896800000995d */ /* 0x004fea0003900000 */
[----:B------:R-:W2:Y:S02]  /*a030*/  @!P1 SYNCS.PHASECHK.TRANS64 P1, [R0+URZ+0x380], R2 ;  /* 0x00038002000095a7 */ /* 0x000ea400080210ff */
[----:B--2---:R-:W-:Y:S05]  /*a040*/  @!P1 BRA `(.L_x_111) ;  /* 0xfffffffc00f09947 */ /* 0x004fea000383ffff */
[----:B------:R-:W-:Y:S05]  /*a050*/  BRA `(.L_x_268) ;  /* 0xffffffb4002c7947 */ /* 0x000fea000383ffff */
.L_x_112:
[----:B------:R-:W-:-:S07]  /*a060*/  MOV R2, UR19 ;  /* 0x0000001300027c02 */ /* 0x000fce0008000f00 */
.L_x_269:
[----:B-1----:R1:W2:Y:S02]  /*a070*/  SYNCS.PHASECHK.TRANS64.TRYWAIT P0, [R2+URZ+0x3c0], R0 ;  /* 0x0003c000020075a7 */ /* 0x0022a400080011ff */
[----:B--2---:R-:W-:Y:S05]  /*a080*/  @!P0 NANOSLEEP.SYNCS 0x989680 ;  /* 0x009896800000895d */ /* 0x004fea0003900000 */
[----:B------:R-:W2:Y:S02]  /*a090*/  @!P0 SYNCS.PHASECHK.TRANS64 P0, [R2+URZ+0x3c0], R0 ;  /* 0x0003c000020085a7 */ /* 0x000ea400080010ff */
[----:B--2---:R-:W-:Y:S05]  /*a0a0*/  @!P0 BRA `(.L_x_269) ;  /* 0xfffffffc00f08947 */ /* 0x004fea000383ffff */
[----:B------:R-:W-:Y:S05]  /*a0b0*/  BRA `(.L_x_270) ;  /* 0xffffffb400607947 */ /* 0x000fea000383ffff */
.L_x_115:
[----:B------:R-:W-:Y:S07]  /*a0c0*/  MOV R0, UR6 ;  /* 0x0000000600007c02 */ /* 0x000fee0008000f00 */
.L_x_271:
[----:B-1----:R1:W2:Y:S02]  /*a0d0*/  SYNCS.PHASECHK.TRANS64.TRYWAIT P0, [R0+URZ], R2 ;  /* 0x00000002000075a7 */ /* 0x0022a400080011ff */
[----:B--2---:R-:W-:Y:S05]  /*a0e0*/  @!P0 NANOSLEEP.SYNCS 0x989680 ;  /* 0x009896800000895d */ /* 0x004fea0003900000 */
[----:B------:R-:W2:Y:S02]  /*a0f0*/  @!P0 SYNCS.PHASECHK.TRANS64 P0, [R0+URZ], R2 ;  /* 0x00000002000085a7 */ /* 0x000ea400080010ff */
[----:B--2---:R-:W-:Y:S05]  /*a100*/  @!P0 BRA `(.L_x_271) ;  /* 0xfffffffc00f08947 */ /* 0x004fea000383ffff */
[----:B------:R-:W-:Y:S05]  /*a110*/  BRA `(.L_x_114) ;  /* 0xffffffb400987947 */ /* 0x000fea000383ffff */
.L_x_118:
[----:B------:R-:W-:-:S07]  /*a120*/  MOV R0, UR4 ;  /* 0x0000000400007c02 */ /* 0x000fce0008000f00 */
.L_x_272:
[----:B--2---:R2:W4:Y:S02]  /*a130*/  SYNCS.PHASECHK.TRANS64.TRYWAIT P0, [R0+URZ], R2 ;  /* 0x00000002000075a7 */ /* 0x00452400080011ff */
[----:B----4-:R-:W-:Y:S05]  /*a140*/  @!P0 NANOSLEEP.SYNCS 0x989680 ;  /* 0x009896800000895d */ /* 0x010fea0003900000 */
[----:B------:R-:W4:Y:S02]  /*a150*/  @!P0 SYNCS.PHASECHK.TRANS64 P0, [R0+URZ], R2 ;  /* 0x00000002000085a7 */ /* 0x000f2400080010ff */
[----:B----4-:R-:W-:Y:S05]  /*a160*/  @!P0 BRA `(.L_x_272) ;  /* 0xfffffffc00f08947 */ /* 0x010fea000383ffff */
[----:B------:R-:W-:Y:S05]  /*a170*/  BRA `(.L_x_273) ;  /* 0xffffffb800387947 */ /* 0x000fea000383ffff */
.L_x_119:
[----:B------:R-:W-:-:S07]  /*a180*/  MOV R0, UR5 ;  /* 0x0000000500007c02 */ /* 0x000fce0008000f00 */
.L_x_274:
[----:B-1----:R1:W2:Y:S02]  /*a190*/  SYNCS.PHASECHK.TRANS64.TRYWAIT P0, [R0+URZ], R3 ;  /* 0x00000003000075a7 */ /* 0x0022a400080011ff */
[----:B--2---:R-:W-:Y:S05]  /*a1a0*/  @!P0 NANOSLEEP.SYNCS 0x989680 ;  /* 0x009896800000895d */ /* 0x004fea0003900000 */
[----:B------:R-:W2:Y:S02]  /*a1b0*/  @!P0 SYNCS.PHASECHK.TRANS64 P0, [R0+URZ], R3 ;  /* 0x00000003000085a7 */ /* 0x000ea400080010ff */
[----:B--2---:R-:W-:Y:S05]  /*a1c0*/  @!P0 BRA `(.L_x_274) ;  /* 0xfffffffc00f08947 */ /* 0x004fea000383ffff */
[----:B------:R-:W-:Y:S05]  /*a1d0*/  BRA `(.L_x_275) ;  /* 0xffffffb800447947 */ /* 0x000fea000383ffff */
.L_x_120:
[----:B------:R-:W-:-:S07]  /*a1e0*/  MOV R0, UR5 ;  /* 0x0000000500007c02 */ /* 0x000fce0008000f00 */
.L_x_276:
[----:B-1----:R1:W2:Y:S02]  /*a1f0*/  SYNCS.PHASECHK.TRANS64.TRYWAIT P0, [R0+URZ], R3 ;  /* 0x00000003000075a7 */ /* 0x0022a400080011ff */
[----:B--2---:R-:W-:Y:S05]  /*a200*/  @!P0 NANOSLEEP.SYNCS 0x989680 ;  /* 0x009896800000895d */ /* 0x004fea0003900000 */
[----:B------:R-:W2:Y:S02]  /*a210*/  @!P0 SYNCS.PHASECHK.TRANS64 P0, [R0+URZ], R3 ;  /* 0x00000003000085a7 */ /* 0x000ea400080010ff */
[----:B--2---:R-:W-:Y:S05]  /*a220*/  @!P0 BRA `(.L_x_276) ;  /* 0xfffffffc00f08947 */ /* 0x004fea000383ffff */
[----:B------:R-:W-:Y:S05]  /*a230*/  BRA `(.L_x_277) ;  /* 0xffffffb800507947 */ /* 0x000fea000383ffff */
.L_x_121:
[----:B-1----:R-:W-:-:S07]  /*a240*/  MOV R0, UR4 ;  /* 0x0000000400007c02 */ /* 0x002fce0008000f00 */
.L_x_278:
[----:B-1----:R1:W2:Y:S02]  /*a250*/  SYNCS.PHASECHK.TRANS64.TRYWAIT P0, [R0+URZ], R2 ;  /* 0x00000002000075a7 */ /* 0x0022a400080011ff */
[----:B--2---:R-:W-:Y:S05]  /*a260*/  @!P0 NANOSLEEP.SYNCS 0x989680 ;  /* 0x009896800000895d */ /* 0x004fea0003900000 */
[----:B------:R-:W2:Y:S02]  /*a270*/  @!P0 SYNCS.PHASECHK.TRANS64 P0, [R0+URZ], R2 ;  /* 0x00000002000085a7 */ /* 0x000ea400080010ff */
[----:B--2---:R-:W-:Y:S05]  /*a280*/  @!P0 BRA `(.L_x_278) ;  /* 0xfffffffc00f08947 */ /* 0x004fea000383ffff */
[----:B------:R-:W-:Y:S05]  /*a290*/  BRA `(.L_x_279) ;  /* 0xffffffb8005c7947 */ /* 0x000fea000383ffff */
.L_x_126:
[----:B--2---:R2:W3:Y:S02]  /*a2a0*/  SYNCS.PHASECHK.TRANS64.TRYWAIT P0, [R8+URZ+0x380], R0 ;  /* 0x00038000080075a7 */ /* 0x0044e400080011ff */
[----:B---3--:R-:W-:Y:S05]  /*a2b0*/  @!P0 NANOSLEEP.SYNCS 0x989680 ;  /* 0x009896800000895d */ /* 0x008fea0003900000 */
[----:B------:R-:W3:Y:S02]  /*a2c0*/  @!P0 SYNCS.PHASECHK.TRANS64 P0, [R8+URZ+0x380], R0 ;  /* 0x00038000080085a7 */ /* 0x000ee400080010ff */
[----:B---3--:R-:W-:Y:S05]  /*a2d0*/  @!P0 BRA `(.L_x_126) ;  /* 0xfffffffc00f08947 */ /* 0x008fea000383ffff */
[----:B------:R-:W-:Y:S05]  /*a2e0*/  BRA `(.L_x_280) ;  /* 0xffffffbc00847947 */ /* 0x000fea000383ffff */
.L_x_129:
[----:B--2---:R-:W-:Y:S07]  /*a2f0*/  MOV R0, UR17 ;  /* 0x0000001100007c02 */ /* 0x004fee0008000f00 */
.L_x_281:
[----:B--2---:R2:W3:Y:S02]  /*a300*/  SYNCS.PHASECHK.TRANS64.TRYWAIT P1, [R0+URZ+0x378], R4 ;  /* 0x00037804000075a7 */ /* 0x0044e400080211ff */
[----:B---3--:R-:W-:Y:S05]  /*a310*/  @!P1 NANOSLEEP.SYNCS 0x989680 ;  /* 0x009896800000995d */ /* 0x008fea0003900000 */
[----:B------:R-:W3:Y:S02]  /*a320*/  @!P1 SYNCS.PHASECHK.TRANS64 P1, [R0+URZ+0x378], R4 ;  /* 0x00037804000095a7 */ /* 0x000ee400080210ff */
[----:B---3--:R-:W-:Y:S05]  /*a330*/  @!P1 BRA `(.L_x_281) ;  /* 0xfffffffc00f09947 */ /* 0x008fea000383ffff */
[----:B------:R-:W-:Y:S05]  /*a340*/  BRA `(.L_x_128) ;  /* 0xffffffc000f87947 */ /* 0x000fea000383ffff */
.L_x_132:
[----:B--2---:R-:W-:Y:S07]  /*a350*/  MOV R0, UR17 ;  /* 0x0000001100007c02 */ /* 0x004fee0008000f00 */
.L_x_282:
[----:B--2---:R2:W3:Y:S02]  /*a360*/  SYNCS.PHASECHK.TRANS64.TRYWAIT P0, [R0+URZ+0x368], R2 ;  /* 0x00036802000075a7 */ /* 0x0044e400080011ff */
[----:B---3--:R-:W-:Y:S05]  /*a370*/  @!P0 NANOSLEEP.SYNCS 0x989680 ;  /* 0x009896800000895d */ /* 0x008fea0003900000 */
[----:B------:R-:W3:Y:S02]  /*a380*/  @!P0 SYNCS.PHASECHK.TRANS64 P0, [R0+URZ+0x368], R2 ;  /* 0x00036802000085a7 */ /* 0x000ee400080010ff */
[----:B---3--:R-:W-:Y:S05]  /*a390*/  @!P0 BRA `(.L_x_282) ;  /* 0xfffffffc00f08947 */ /* 0x008fea000383ffff */
[----:B------:R-:W-:Y:S05]  /*a3a0*/  BRA `(.L_x_283) ;  /* 0xffffffc4004c7947 */ /* 0x000fea000383ffff */
.L_x_135:
[----:B---3--:R3:W1:Y:S02]  /*a3b0*/  SYNCS.PHASECHK.TRANS64.TRYWAIT P0, [R3+URZ+0x380], R0 ;  /* 0x00038000030075a7 */ /* 0x00866400080011ff */
[----:B-1----:R-:W-:Y:S05]  /*a3c0*/  @!P0 NANOSLEEP.SYNCS 0x989680 ;  /* 0x009896800000895d */ /* 0x002fea0003900000 */
[----:B------:R-:W1:Y:S02]  /*a3d0*/  @!P0 SYNCS.PHASECHK.TRANS64 P0, [R3+URZ+0x380], R0 ;  /* 0x00038000030085a7 */ /* 0x000e6400080010ff */
[----:B-1----:R-:W-:Y:S05]  /*a3e0*/  @!P0 BRA `(.L_x_135) ;  /* 0xfffffffc00f08947 */ /* 0x002fea000383ffff */
[----:B------:R-:W-:Y:S05]  /*a3f0*/  BRA `(.L_x_284) ;  /* 0xffffffc800987947 */ /* 0x000fea000383ffff */
.L_x_146:
[----:B-1----:R-:W-:Y:S04]  /*a400*/  MOV R0, UR44 ;  /* 0x0000002c00007c02 */ /* 0x002fe80008000f00 */
[----:B------:R1:W2:Y:S03]  /*a410*/  SYNCS.PHASECHK.TRANS64.TRYWAIT P1, [R0+URZ+0x360], R4 ;  /* 0x00036004000075a7 */ /* 0x0002a600080211ff */
[----:B--2---:R-:W-:Y:S05]  /*a420*/  @!P1 NANOSLEEP.SYNCS 0x989680 ;  /* 0x009896800000995d */ /* 0x004fea0003900000 */
[----:B------:R-:W2:Y:S02]  /*a430*/  @!P1 SYNCS.PHASECHK.TRANS64 P1, [R0+URZ+0x360], R4 ;  /* 0x00036004000095a7 */ /* 0x000ea400080210ff */
[----:B--2---:R-:W-:Y:S05]  /*a440*/  @!P1 BRA `(.L_x_146) ;  /* 0xfffffffc00ec9947 */ /* 0x004fea000383ffff */
[----:B------:R-:W-:Y:S05]  /*a450*/  BRA `(.L_x_145) ;  /* 0xffffffd400e87947 */ /* 0x000fea000383ffff */
.L_x_148:
[----:B------:R1:W1:Y:S02]  /*a460*/  SYNCS.PHASECHK.TRANS64.TRYWAIT P1, [R22+URZ+0x3a0], R3 ;  /* 0x0003a003160075a7 */ /* 0x00026400080211ff */
[----:B-1----:R-:W-:Y:S05]  /*a470*/  @!P1 NANOSLEEP.SYNCS 0x989680 ;  /* 0x009896800000995d */ /* 0x002fea0003900000 */
[----:B------:R-:W1:Y:S02]  /*a480*/  @!P1 SYNCS.PHASECHK.TRANS64 P1, [R22+URZ+0x3a0], R3 ;  /* 0x0003a003160095a7 */ /* 0x000e6400080210ff */
[----:B-1----:R-:W-:Y:S05]  /*a490*/  @!P1 BRA `(.L_x_148) ;  /* 0xfffffffc00f09947 */ /* 0x002fea000383ffff */
[----:B------:R-:W-:Y:S05]  /*a4a0*/  BRA `(.L_x_147) ;  /* 0xffffffd800247947 */ /* 0x000fea000383ffff */
        .weak           $__internal_0_$__cuda_sm10x_tcgen05_guardrail_trap_col_being_dealloced_not_returned_by_alloc
        .type           $__internal_0_$__cuda_sm10x_tcgen05_guardrail_trap_col_being_dealloced_not_returned_by_alloc,@function
        .size           $__internal_0_$__cuda_sm10x_tcgen05_guardrail_trap_col_being_dealloced_not_returned_by_alloc,($__internal_1_$__cuda_sm10x_tcgen05_guardrail_trap_phase_invalid_during_alloc - $__internal_0_$__cuda_sm10x_tcgen05_guardrail_trap_col_being_dealloced_not_returned_by_alloc)
$__internal_0_$__cuda_sm10x_tcgen05_guardrail_trap_col_being_dealloced_not_returned_by_alloc:
[----:B------:R-:W-:Y:S05]  /*a4b0*/  BPT.TRAP 0x1 ;  /* 0x000000040000795c */ /* 0x000fea0000300000 */
[----:B------:R-:W-:-:S04]  /*a4c0*/  HFMA2 R3, -RZ, RZ, 0, 0 ;  /* 0x00000000ff037431 */ /* 0x000fc800000001ff */
[----:B------:R-:W-:Y:S05]  /*a4d0*/  RET.REL.NODEC R2 `(_ZN7cutlass13device_kernelINS_4gemm6kernel13GemmUniversalIN4cute5tupleIJiiiiEEENS1_10collective13CollectiveMmaINS1_35MainloopSm100TmaUmmaWarpSpecializedILi54ELi2ELi4ENS5_IJNS4_1CILi2EEENSA_ILi1EEESC_EEEEENS5_IJNSA_ILi64EEESF_NSA_ILi32EEEEEENS_12float_e4m3_tENS5_IJlSC_lEEESI_SJ_NS4_8TiledMMAINS4_8MMA_AtomIJNS4_10MMA_TraitsINS4_19SM100_MMA_F8F6F4_SSEJSI_SI_fSF_SF_NS4_17integral_constantINS4_4UMMA5MajorELSQ_0EEESR_NSO_INSP_7ScaleInELSS_0EEEST_EEEEEENS4_6LayoutINS5_IJSC_SC_SC_EEENS5_IJNSA_ILi0EEESY_SY_EEEEENS5_IJNS4_10UnderscoreES11_S11_EEEEENS4_13SM90_TMA_LOADENS4_14ComposedLayoutINS4_7SwizzleILi1ELi4ELi3EEENS4_18smem_ptr_flag_bitsILi8EEENSW_INS5_IJNSA_ILi8EEESG_EEENS5_IJSG_SC_EEEEEEEvNS4_8identityENS4_23SM90_TMA_LOAD_MULTICASTES1E_vS1F_EENS_8epilogue10collective18CollectiveEpilogueINS1I_23Sm100TmaWarpSpecializedILi1ELi1ELi32ELb0ELb0EEEJSH_NS5_IJNSW_ISF_SC_EES1N_EEESI_SJ_SI_SJ_NS1I_6fusion15FusionCallbacksIS1M_NS1P_17LinearCombinationISI_fSI_fLNS_15FloatRoundStyleE2EEESH_S1O_JEEENS4_5SM1004TMEM4LOAD26SM100_TMEM_LOAD_16dp32b32xES14_NS15_INS16_ILi2ELi4ELi3EEES19_NSW_INS5_IJS1A_SF_EEENS5_IJSF_SC_EEEEEEENS4_39AutoVectorizingCopyWithAssumedAlignmentILi128EEENS4_14SM90_TMA_STOREES23_S25_S25_EEEvvEEEEvNT_6ParamsE) ;  /* 0xffffff5802c87950 */ /* 0x000fea0003c3ffff */
        .weak           $__internal_1_$__cuda_sm10x_tcgen05_guardrail_trap_phase_invalid_during_alloc
        .type           $__internal_1_$__cuda_sm10x_tcgen05_guardrail_trap_phase_invalid_during_alloc,@function
        .size           $__internal_1_$__cuda_sm10x_tcgen05_guardrail_trap_phase_invalid_during_alloc,($__internal_2_$__cuda_sm10x_tcgen05_guardrail_trap_unallocated_columns_being_dealloced - $__internal_1_$__cuda_sm10x_tcgen05_guardrail_trap_phase_invalid_during_alloc)
$__internal_1_$__cuda_sm10x_tcgen05_guardrail_trap_phase_invalid_during_alloc:
[----:B------:R-:W-:Y:S05]  /*a4e0*/  BPT.TRAP 0x1 ;  /* 0x000000040000795c */ /* 0x000fea0000300000 */
[----:B------:R-:W-:-:S04]  /*a4f0*/  MOV R5, 0x0 ;  /* 0x0000000000057802 */ /* 0x000fc80000000f00 */
[----:B------:R-:W-:Y:S05]  /*a500*/  RET.REL.NODEC R4 `(_ZN7cutlass13device_kernelINS_4gemm6kernel13GemmUniversalIN4cute5tupleIJiiiiEEENS1_10collective13CollectiveMmaINS1_35MainloopSm100TmaUmmaWarpSpecializedILi54ELi2ELi4ENS5_IJNS4_1CILi2EEENSA_ILi1EEESC_EEEEENS5_IJNSA_ILi64EEESF_NSA_ILi32EEEEEENS_12float_e4m3_tENS5_IJlSC_lEEESI_SJ_NS4_8TiledMMAINS4_8MMA_AtomIJNS4_10MMA_TraitsINS4_19SM100_MMA_F8F6F4_SSEJSI_SI_fSF_SF_NS4_17integral_constantINS4_4UMMA5MajorELSQ_0EEESR_NSO_INSP_7ScaleInELSS_0EEEST_EEEEEENS4_6LayoutINS5_IJSC_SC_SC_EEENS5_IJNSA_ILi0EEESY_SY_EEEEENS5_IJNS4_10UnderscoreES11_S11_EEEEENS4_13SM90_TMA_LOADENS4_14ComposedLayoutINS4_7SwizzleILi1ELi4ELi3EEENS4_18smem_ptr_flag_bitsILi8EEENSW_INS5_IJNSA_ILi8EEESG_EEENS5_IJSG_SC_EEEEEEEvNS4_8identityENS4_23SM90_TMA_LOAD_MULTICASTES1E_vS1F_EENS_8epilogue10collective18CollectiveEpilogueINS1I_23Sm100TmaWarpSpecializedILi1ELi1ELi32ELb0ELb0EEEJSH_NS5_IJNSW_ISF_SC_EES1N_EEESI_SJ_SI_SJ_NS1I_6fusion15FusionCallbacksIS1M_NS1P_17LinearCombinationISI_fSI_fLNS_15FloatRoundStyleE2EEESH_S1O_JEEENS4_5SM1004TMEM4LOAD26SM100_TMEM_LOAD_16dp32b32xES14_NS15_INS16_ILi2ELi4ELi3EEES19_NSW_INS5_IJS1A_SF_EEENS5_IJSF_SC_EEEEEEENS4_39AutoVectorizingCopyWithAssumedAlignmentILi128EEENS4_14SM90_TMA_STOREES23_S25_S25_EEEvvEEEEvNT_6ParamsE) ;  /* 0xffffff5804bc7950 */ /* 0x000fea0003c3ffff */
        .weak           $__internal_2_$__cuda_sm10x_tcgen05_guardrail_trap_unallocated_columns_being_dealloced
        .type           $__internal_2_$__cuda_sm10x_tcgen05_guardrail_trap_unallocated_columns_being_dealloced,@function
        .size           $__internal_2_$__cuda_sm10x_tcgen05_guardrail_trap_unallocated_columns_being_dealloced,(.L_x_286 - $__internal_2_$__cuda_sm10x_tcgen05_guardrail_trap_unallocated_columns_being_dealloced)
$__internal_2_$__cuda_sm10x_tcgen05_guardrail_trap_unallocated_columns_being_dealloced:
[----:B------:R-:W-:Y:S05]  /*a510*/  BPT.TRAP 0x1 ;  /* 0x000000040000795c */ /* 0x000fea0000300000 */
[----:B------:R-:W-:-:S04]  /*a520*/  HFMA2 R3, -RZ, RZ, 0, 0 ;  /* 0x00000000ff037431 */ /* 0x000fc800000001ff */
[----:B------:R-:W-:Y:S05]  /*a530*/  RET.REL.NODEC R2 `(_ZN7cutlass13device_kernelINS_4gemm6kernel13GemmUniversalIN4cute5tupleIJiiiiEEENS1_10collective13CollectiveMmaINS1_35MainloopSm100TmaUmmaWarpSpecializedILi54ELi2ELi4ENS5_IJNS4_1CILi2EEENSA_ILi1EEESC_EEEEENS5_IJNSA_ILi64EEESF_NSA_ILi32EEEEEENS_12float_e4m3_tENS5_IJlSC_lEEESI_SJ_NS4_8TiledMMAINS4_8MMA_AtomIJNS4_10MMA_TraitsINS4_19SM100_MMA_F8F6F4_SSEJSI_SI_fSF_SF_NS4_17integral_constantINS4_4UMMA5MajorELSQ_0EEESR_NSO_INSP_7ScaleInELSS_0EEEST_EEEEEENS4_6LayoutINS5_IJSC_SC_SC_EEENS5_IJNSA_ILi0EEESY_SY_EEEEENS5_IJNS4_10UnderscoreES11_S11_EEEEENS4_13SM90_TMA_LOADENS4_14ComposedLayoutINS4_7SwizzleILi1ELi4ELi3EEENS4_18smem_ptr_flag_bitsILi8EEENSW_INS5_IJNSA_ILi8EEESG_EEENS5_IJSG_SC_EEEEEEEvNS4_8identityENS4_23SM90_TMA_LOAD_MULTICASTES1E_vS1F_EENS_8epilogue10collective18CollectiveEpilogueINS1I_23Sm100TmaWarpSpecializedILi1ELi1ELi32ELb0ELb0EEEJSH_NS5_IJNSW_ISF_SC_EES1N_EEESI_SJ_SI_SJ_NS1I_6fusion15FusionCallbacksIS1M_NS1P_17LinearCombinationISI_fSI_fLNS_15FloatRoundStyleE2EEESH_S1O_JEEENS4_5SM1004TMEM4LOAD26SM100_TMEM_LOAD_16dp32b32xES14_NS15_INS16_ILi2ELi4ELi3EEES19_NSW_INS5_IJS1A_SF_EEENS5_IJSF_SC_EEEEEEENS4_39AutoVectorizingCopyWithAssumedAlignmentILi128EEENS4_14SM90_TMA_STOREES23_S25_S25_EEEvvEEEEvNT_6ParamsE) ;  /* 0xffffff5802b07950 */ /* 0x000fea0003c3ffff */
.L_x_285:
[----:B------:R-:W-:-:S00]  /*a540*/  BRA `(.L_x_285) ;  /* 0xfffffffc00fc7947 */ /* 0x000fc0000383ffff */
[----:B------:R-:W-:-:S00]  /*a550*/  NOP ;  /* 0x0000000000007918 */ /* 0x000fc00000000000 */
        /* <DEDUP_REMOVED lines=10> */
.L_x_286:


//--------------------- .nv.global.init           --------------------------
	.section	.nv.global.init,"aw",@progbits
.nv.global.init:
	.type		$str$27,@object
	.size		$str$27,($str$28 - $str$27)
$str$27:
        /*0000*/ 	.byte	0x28, 0x61, 0x64, 0x64, 0x72, 0x65, 0x73, 0x73, 0x20, 0x26, 0x20, 0x6d, 0x61, 0x73, 0x6b, 0x29
        /*0010*/ 	.byte	0x20, 0x3d, 0x3d, 0x20, 0x30, 0x00
	.type		$str$28,@object
	.size		$str$28,($str$26 - $str$28)
$str$28:
        /*0016*/ 	.byte	0x2f, 0x74, 0x6d, 0x70, 0x2f, 0x63, 0x75, 0x74, 0x6c, 0x61, 0x73, 0x73, 0x5f, 0x73, 0x77, 0x65
        /*0026*/ 	.byte	0x65, 0x70, 0x5f, 0x73, 0x72, 0x63, 0x2f, 0x69, 0x6e, 0x63, 0x6c, 0x75, 0x64, 0x65, 0x2f, 0x63
        /*0036*/ 	.byte	0x75, 0x74, 0x65, 0x2f, 0x70, 0x6f, 0x69, 0x6e, 0x74, 0x65, 0x72, 0x5f, 0x66, 0x6c, 0x61, 0x67
        /*0046*/ 	.byte	0x67, 0x65, 0x64, 0x2e, 0x68, 0x70, 0x70, 0x00
	.type		$str$26,@object
	.size		$str$26,($str$25 - $str$26)
$str$26:
        /*004e*/ 	.byte	0x2f, 0x74, 0x6d, 0x70, 0x2f, 0x63, 0x75, 0x74, 0x6c, 0x61, 0x73, 0x73, 0x5f, 0x73, 0x77, 0x65
        /*005e*/ 	.byte	0x65, 0x70, 0x5f, 0x73, 0x72, 0x63, 0x2f, 0x69, 0x6e, 0x63, 0x6c, 0x75, 0x64, 0x65, 0x2f, 0x63
        /*006e*/ 	.byte	0x75, 0x74, 0x65, 0x2f, 0x61, 0x74, 0x6f, 0x6d, 0x2f, 0x63, 0x6f, 0x70, 0x79, 0x5f, 0x74, 0x72
        /*007e*/ 	.byte	0x61, 0x69, 0x74, 0x73, 0x5f, 0x73, 0x6d, 0x31, 0x30, 0x30, 0x2e, 0x68, 0x70, 0x70, 0x00
	.type		$str$25,@object
	.size		$str$25,(__unnamed_1 - $str$25)
$str$25:
        /*008d*/ 	.byte	0x28, 0x28, 0x75, 0x69, 0x6e, 0x74, 0x33, 0x32, 0x5f, 0x74, 0x28, 0x74, 0x68, 0x72, 0x65, 0x61
        /*009d*/ 	.byte	0x64, 0x49, 0x64, 0x78, 0x2e, 0x78, 0x29, 0x20, 0x2f, 0x20, 0x33, 0x32, 0x29, 0x20, 0x25, 0x20
        /*00ad*/ 	.byte	0x34, 0x29, 0x20, 0x3d, 0x3d, 0x20, 0x28, 0x28, 0x28, 0x74, 0x6d, 0x65, 0x6d, 0x5f, 0x61, 0x64
        /*00bd*/ 	.byte	0x64, 0x72, 0x20, 0x3e, 0x3e, 0x20, 0x31, 0x36, 0x29, 0x20, 0x2f, 0x20, 0x33, 0x32, 0x29, 0x20
        /*00cd*/ 	.byte	0x25, 0x20, 0x34, 0x29, 0x00
	.type		__unnamed_1,@object
	.size		__unnamed_1,(__unnamed_2 - __unnamed_1)
__unnamed_1:
        /*00d2*/ 	.byte	0x61, 0x75, 0x74, 0x6f, 0x20, 0x63, 0x75, 0x74, 0x65, 0x3a, 0x3a, 0x61, 0x73, 0x5f, 0x70, 0x6f
        /* <DEDUP_REMOVED lines=24> */
        /*0262*/ 	.byte	0x3c, 0x34, 0x30, 0x39, 0x36, 0x3e, 0x3e, 0x3e, 0x3e, 0x5d, 0x00
	.type		__unnamed_2,@object
	.size		__unnamed_2,(.L_2 - __unnamed_2)
__unnamed_2:
        /* <DEDUP_REMOVED lines=40> */
        /*04ed*/ 	.byte	0x74, 0x65, 0x3a, 0x3a, 0x43, 0x3c, 0x30, 0x3e, 0x3e, 0x3e, 0x3e, 0x5d, 0x00
.L_2:


//--------------------- .nv.shared._ZN7cutlass13device_kernelINS_4gemm6kernel13GemmUniversalIN4cute5tupleIJiiiiEEENS1_10collective13CollectiveMmaINS1_35MainloopSm100TmaUmmaWarpSpecializedILi54ELi2ELi4ENS5_IJNS4_1CILi2EEENSA_ILi1EEESC_EEEEENS5_IJNSA_ILi64EEESF_NSA_ILi32EEEEEENS_12float_e4m3_tENS5_IJlSC_lEEESI_SJ_NS4_8TiledMMAINS4_8MMA_AtomIJNS4_10MMA_TraitsINS4_19SM100_MMA_F8F6F4_SSEJSI_SI_fSF_SF_NS4_17integral_constantINS4_4UMMA5MajorELSQ_0EEESR_NSO_INSP_7ScaleInELSS_0EEEST_EEEEEENS4_6LayoutINS5_IJSC_SC_SC_EEENS5_IJNSA_ILi0EEESY_SY_EEEEENS5_IJNS4_10UnderscoreES11_S11_EEEEENS4_13SM90_TMA_LOADENS4_14ComposedLayoutINS4_7SwizzleILi1ELi4ELi3EEENS4_18smem_ptr_flag_bitsILi8EEENSW_INS5_IJNSA_ILi8EEESG_EEENS5_IJSG_SC_EEEEEEEvNS4_8identityENS4_23SM90_TMA_LOAD_MULTICASTES1E_vS1F_EENS_8epilogue10collective18CollectiveEpilogueINS1I_23Sm100TmaWarpSpecializedILi1ELi1ELi32ELb0ELb0EEEJSH_NS5_IJNSW_ISF_SC_EES1N_EEESI_SJ_SI_SJ_NS1I_6fusion15FusionCallbacksIS1M_NS1P_17LinearCombinationISI_fSI_fLNS_15FloatRoundStyleE2EEESH_S1O_JEEENS4_5SM1004TMEM4LOAD26SM100_TMEM_LOAD_16dp32b32xES14_NS15_INS16_ILi2ELi4ELi3EEES19_NSW_INS5_IJS1A_SF_EEENS5_IJSF_SC_EEEEEEENS4_39AutoVectorizingCopyWithAssumedAlignmentILi128EEENS4_14SM90_TMA_STOREES23_S25_S25_EEEvvEEEEvNT_6ParamsE --------------------------
	.section	.nv.shared._ZN7cutlass13device_kernelINS_4gemm6kernel13GemmUniversalIN4cute5tupleIJiiiiEEENS1_10collective13CollectiveMmaINS1_35MainloopSm100TmaUmmaWarpSpecializedILi54ELi2ELi4ENS5_IJNS4_1CILi2EEENSA_ILi1EEESC_EEEEENS5_IJNSA_ILi64EEESF_NSA_ILi32EEEEEENS_12float_e4m3_tENS5_IJlSC_lEEESI_SJ_NS4_8TiledMMAINS4_8MMA_AtomIJNS4_10MMA_TraitsINS4_19SM100_MMA_F8F6F4_SSEJSI_SI_fSF_SF_NS4_17integral_constantINS4_4UMMA5MajorELSQ_0EEESR_NSO_INSP_7ScaleInELSS_0EEEST_EEEEEENS4_6LayoutINS5_IJSC_SC_SC_EEENS5_IJNSA_ILi0EEESY_SY_EEEEENS5_IJNS4_10UnderscoreES11_S11_EEEEENS4_13SM90_TMA_LOADENS4_14ComposedLayoutINS4_7SwizzleILi1ELi4ELi3EEENS4_18smem_ptr_flag_bitsILi8EEENSW_INS5_IJNSA_ILi8EEESG_EEENS5_IJSG_SC_EEEEEEEvNS4_8identityENS4_23SM90_TMA_LOAD_MULTICASTES1E_vS1F_EENS_8epilogue10collective18CollectiveEpilogueINS1I_23Sm100TmaWarpSpecializedILi1ELi1ELi32ELb0ELb0EEEJSH_NS5_IJNSW_ISF_SC_EES1N_EEESI_SJ_SI_SJ_NS1I_6fusion15FusionCallbacksIS1M_NS1P_17LinearCombinationISI_fSI_fLNS_15FloatRoundStyleE2EEESH_S1O_JEEENS4_5SM1004TMEM4LOAD26SM100_TMEM_LOAD_16dp32b32xES14_NS15_INS16_ILi2ELi4ELi3EEES19_NSW_INS5_IJS1A_SF_EEENS5_IJSF_SC_EEEEEEENS4_39AutoVectorizingCopyWithAssumedAlignmentILi128EEENS4_14SM90_TMA_STOREES23_S25_S25_EEEvvEEEEvNT_6ParamsE,"aw",@nobits
	.sectionflags	@""
	.align	16
	.zero		1024


//--------------------- .nv.shared.reserved.0     --------------------------
	.section	.nv.shared.reserved.0,"aw",@nobits
	.weak		__nv_reservedSMEM_offset_0_alias
	.size		__nv_reservedSMEM_offset_0_alias, 0, 64
	.other		__nv_reservedSMEM_offset_0_alias,@"STO_CUDA_RESERVED_SHARED STV_DEFAULT"
__nv_reservedSMEM_offset_0_alias:
	.zero		0
.nv.shared.reserved.0:
	.zero		64
	.weak		__nv_reservedSMEM_tcgen05_partition
	.type		__nv_reservedSMEM_tcgen05_partition,@object
	.size		__nv_reservedSMEM_tcgen05_partition,(.L_0 - __nv_reservedSMEM_tcgen05_partition)
__nv_reservedSMEM_tcgen05_partition:
	.zero		32
.L_0:


//--------------------- .nv.global                --------------------------
	.section	.nv.global,"aw",@nobits
.nv.global:
	.type		_ZN40_INTERNAL_9cfcf73e_4_k_cu_fa333b63_291534cute1_E,@object
	.size		_ZN40_INTERNAL_9cfcf73e_4_k_cu_fa333b63_291534cute1_E,(_ZN40_INTERNAL_9cfcf73e_4_k_cu_fa333b63_291534cuda3std3__45__cpo6cbeginE - _ZN40_INTERNAL_9cfcf73e_4_k_cu_fa333b63_291534cute1_E)
_ZN40_INTERNAL_9cfcf73e_4_k_cu_fa333b63_291534cute1_E:
	.zero		1
	.type		_ZN40_INTERNAL_9cfcf73e_4_k_cu_fa333b63_291534cuda3std3__45__cpo6cbeginE,@object
	.size		_ZN40_INTERNAL_9cfcf73e_4_k_cu_fa333b63_291534cuda3std3__45__cpo6cbeginE,(_ZN40_INTERNAL_9cfcf73e_4_k_cu_fa333b63_291534cuda3std3__48in_placeE - _ZN40_INTERNAL_9cfcf73e_4_k_cu_fa333b63_291534cuda3std3__45__cpo6cbeginE)
_ZN40_INTERNAL_9cfcf73e_4_k_cu_fa333b63_291534cuda3std3__45__cpo6cbeginE:
	.zero		1
	.type		_ZN40_INTERNAL_9cfcf73e_4_k_cu_fa333b63_291534cuda3std3__48in_placeE,@object
	.size		_ZN40_INTERNAL_9cfcf73e_4_k_cu_fa333b63_291534cuda3std3__48in_placeE,(_ZN40_INTERNAL_9cfcf73e_4_k_cu_fa333b63_291534cuda3std6ranges3__45__cpo9iter_moveE - _ZN40_INTERNAL_9cfcf73e_4_k_cu_fa333b63_291534cuda3std3__48in_placeE)
_ZN40_INTERNAL_9cfcf73e_4_k_cu_fa333b63_291534cuda3std3__48in_placeE:
	.zero		1
	.type		_ZN40_INTERNAL_9cfcf73e_4_k_cu_fa333b63_291534cuda3std6ranges3__45__cpo9iter_moveE,@object
	.size		_ZN40_INTERNAL_9cfcf73e_4_k_cu_fa333b63_291534cuda3std6ranges3__45__cpo9iter_moveE,(_ZN40_INTERNAL_9cfcf73e_4_k_cu_fa333b63_291534cuda3std3__45__cpo5beginE - _ZN40_INTERNAL_9cfcf73e_4_k_cu_fa333b63_291534cuda3std6ranges3__45__cpo9iter_moveE)
_ZN40_INTERNAL_9cfcf73e_4_k_cu_fa333b63_291534cuda3std6ranges3__45__cpo9iter_moveE:
	.zero		1
	.type		_ZN40_INTERNAL_9cfcf73e_4_k_cu_fa333b63_291534cuda3std3__45__cpo5beginE,@object
	.size		_ZN40_INTERNAL_9cfcf73e_4_k_cu_fa333b63_291534cuda3std3__45__cpo5beginE,(_ZN40_INTERNAL_9cfcf73e_4_k_cu_fa333b63_291534cuda3std3__442_GLOBAL__N__9cfcf73e_4_k_cu_fa333b63_291536ignoreE - _ZN40_INTERNAL_9cfcf73e_4_k_cu_fa333b63_291534cuda3std3__45__cpo5beginE)
_ZN40_INTERNAL_9cfcf73e_4_k_cu_fa333b63_291534cuda3std3__45__cpo5beginE:
	.zero		1
	.type		_ZN40_INTERNAL_9cfcf73e_4_k_cu_fa333b63_291534cuda3std3__442_GLOBAL__N__9cfcf73e_4_k_cu_fa333b63_291536ignoreE,@object
	.size		_ZN40_INTERNAL_9cfcf73e_4_k_cu_fa333b63_291534cuda3std3__442_GLOBAL__N__9cfcf73e_4_k_cu_fa333b63_291536ignoreE,(_ZN40_INTERNAL_9cfcf73e_4_k_cu_fa333b63_291534cute7productE - _ZN40_INTERNAL_9cfcf73e_4_k_cu_fa333b63_291534cuda3std3__442_GLOBAL__N__9cfcf73e_4_k_cu_fa333b63_291536ignoreE)
_ZN40_INTERNAL_9cfcf73e_4_k_cu_fa333b63_291534cuda3std3__442_GLOBAL__N__9cfcf73e_4_k_cu_fa333b63_291536ignoreE:
	.zero		1
	.type		_ZN40_INTERNAL_9cfcf73e_4_k_cu_fa333b63_291534cute7productE,@object
	.size		_ZN40_INTERNAL_9cfcf73e_4_k_cu_fa333b63_291534cute7productE,(_ZN40_INTERNAL_9cfcf73e_4_k_cu_fa333b63_291534cuda3std3__45__cpo3endE - _ZN40_INTERNAL_9cfcf73e_4_k_cu_fa333b63_291534cute7productE)
_ZN40_INTERNAL_9cfcf73e_4_k_cu_fa333b63_291534cute7productE:
	.zero		1
	.type		_ZN40_INTERNAL_9cfcf73e_4_k_cu_fa333b63_291534cuda3std3__45__cpo3endE,@object
	.size		_ZN40_INTERNAL_9cfcf73e_4_k_cu_fa333b63_291534cuda3std3__45__cpo3endE,(_ZN40_INTERNAL_9cfcf73e_4_k_cu_fa333b63_291534cuda3std3__419piecewise_constructE - _ZN40_INTERNAL_9cfcf73e_4_k_cu_fa333b63_291534cuda3std3__45__cpo3endE)
_ZN40_INTERNAL_9cfcf73e_4_k_cu_fa333b63_291534cuda3std3__45__cpo3endE:
	.zero		1
	.type		_ZN40_INTERNAL_9cfcf73e_4_k_cu_fa333b63_291534cuda3std3__419piecewise_constructE,@object
	.size		_ZN40_INTERNAL_9cfcf73e_4_k_cu_fa333b63_291534cuda3std3__419piecewise_constructE,(_ZN40_INTERNAL_9cfcf73e_4_k_cu_fa333b63_291534cuda3std3__45__cpo4cendE - _ZN40_INTERNAL_9cfcf73e_4_k_cu_fa333b63_291534cuda3std3__419piecewise_constructE)
_ZN40_INTERNAL_9cfcf73e_4_k_cu_fa333b63_291534cuda3std3__419piecewise_constructE:
	.zero		1
	.type		_ZN40_INTERNAL_9cfcf73e_4_k_cu_fa333b63_291534cuda3std3__45__cpo4cendE,@object
	.size		_ZN40_INTERNAL_9cfcf73e_4_k_cu_fa333b63_291534cuda3std3__45__cpo4cendE,(_ZN40_INTERNAL_9cfcf73e_4_k_cu_fa333b63_291534cuda3std6ranges3__45__cpo4swapE - _ZN40_INTERNAL_9cfcf73e_4_k_cu_fa333b63_291534cuda3std3__45__cpo4cendE)
_ZN40_INTERNAL_9cfcf73e_4_k_cu_fa333b63_291534cuda3std3__45__cpo4cendE:
	.zero		1
	.type		_ZN40_INTERNAL_9cfcf73e_4_k_cu_fa333b63_291534cuda3std6ranges3__45__cpo4swapE,@object
	.size		_ZN40_INTERNAL_9cfcf73e_4_k_cu_fa333b63_291534cuda3std6ranges3__45__cpo4swapE,(.L_10 - _ZN40_INTERNAL_9cfcf73e_4_k_cu_fa333b63_291534cuda3std6ranges3__45__cpo4swapE)
_ZN40_INTERNAL_9cfcf73e_4_k_cu_fa333b63_291534cuda3std6ranges3__45__cpo4swapE:
	.zero		1
.L_10:


//--------------------- .nv.constant0._ZN7cutlass13device_kernelINS_4gemm6kernel13GemmUniversalIN4cute5tupleIJiiiiEEENS1_10collective13CollectiveMmaINS1_35MainloopSm100TmaUmmaWarpSpecializedILi54ELi2ELi4ENS5_IJNS4_1CILi2EEENSA_ILi1EEESC_EEEEENS5_IJNSA_ILi64EEESF_NSA_ILi32EEEEEENS_12float_e4m3_tENS5_IJlSC_lEEESI_SJ_NS4_8TiledMMAINS4_8MMA_AtomIJNS4_10MMA_TraitsINS4_19SM100_MMA_F8F6F4_SSEJSI_SI_fSF_SF_NS4_17integral_constantINS4_4UMMA5MajorELSQ_0EEESR_NSO_INSP_7ScaleInELSS_0EEEST_EEEEEENS4_6LayoutINS5_IJSC_SC_SC_EEENS5_IJNSA_ILi0EEESY_SY_EEEEENS5_IJNS4_10UnderscoreES11_S11_EEEEENS4_13SM90_TMA_LOADENS4_14ComposedLayoutINS4_7SwizzleILi1ELi4ELi3EEENS4_18smem_ptr_flag_bitsILi8EEENSW_INS5_IJNSA_ILi8EEESG_EEENS5_IJSG_SC_EEEEEEEvNS4_8identityENS4_23SM90_TMA_LOAD_MULTICASTES1E_vS1F_EENS_8epilogue10collective18CollectiveEpilogueINS1I_23Sm100TmaWarpSpecializedILi1ELi1ELi32ELb0ELb0EEEJSH_NS5_IJNSW_ISF_SC_EES1N_EEESI_SJ_SI_SJ_NS1I_6fusion15FusionCallbacksIS1M_NS1P_17LinearCombinationISI_fSI_fLNS_15FloatRoundStyleE2EEESH_S1O_JEEENS4_5SM1004TMEM4LOAD26SM100_TMEM_LOAD_16dp32b32xES14_NS15_INS16_ILi2ELi4ELi3EEES19_NSW_INS5_IJS1A_SF_EEENS5_IJSF_SC_EEEEEEENS4_39AutoVectorizingCopyWithAssumedAlignmentILi128EEENS4_14SM90_TMA_STOREES23_S25_S25_EEEvvEEEEvNT_6ParamsE --------------------------
	.section	.nv.constant0._ZN7cutlass13device_kernelINS_4gemm6kernel13GemmUniversalIN4cute5tupleIJiiiiEEENS1_10collective13CollectiveMmaINS1_35MainloopSm100TmaUmmaWarpSpecializedILi54ELi2ELi4ENS5_IJNS4_1CILi2EEENSA_ILi1EEESC_EEEEENS5_IJNSA_ILi64EEESF_NSA_ILi32EEEEEENS_12float_e4m3_tENS5_IJlSC_lEEESI_SJ_NS4_8TiledMMAINS4_8MMA_AtomIJNS4_10MMA_TraitsINS4_19SM100_MMA_F8F6F4_SSEJSI_SI_fSF_SF_NS4_17integral_constantINS4_4UMMA5MajorELSQ_0EEESR_NSO_INSP_7ScaleInELSS_0EEEST_EEEEEENS4_6LayoutINS5_IJSC_SC_SC_EEENS5_IJNSA_ILi0EEESY_SY_EEEEENS5_IJNS4_10UnderscoreES11_S11_EEEEENS4_13SM90_TMA_LOADENS4_14ComposedLayoutINS4_7SwizzleILi1ELi4ELi3EEENS4_18smem_ptr_flag_bitsILi8EEENSW_INS5_IJNSA_ILi8EEESG_EEENS5_IJSG_SC_EEEEEEEvNS4_8identityENS4_23SM90_TMA_LOAD_MULTICASTES1E_vS1F_EENS_8epilogue10collective18CollectiveEpilogueINS1I_23Sm100TmaWarpSpecializedILi1ELi1ELi32ELb0ELb0EEEJSH_NS5_IJNSW_ISF_SC_EES1N_EEESI_SJ_SI_SJ_NS1I_6fusion15FusionCallbacksIS1M_NS1P_17LinearCombinationISI_fSI_fLNS_15FloatRoundStyleE2EEESH_S1O_JEEENS4_5SM1004TMEM4LOAD26SM100_TMEM_LOAD_16dp32b32xES14_NS15_INS16_ILi2ELi4ELi3EEES19_NSW_INS5_IJS1A_SF_EEENS5_IJSF_SC_EEEEEEENS4_39AutoVectorizingCopyWithAssumedAlignmentILi128EEENS4_14SM90_TMA_STOREES23_S25_S25_EEEvvEEEEvNT_6ParamsE,"a",@progbits
	.sectionflags	@""
	.align	4
.nv.constant0._ZN7cutlass13device_kernelINS_4gemm6kernel13GemmUniversalIN4cute5tupleIJiiiiEEENS1_10collective13CollectiveMmaINS1_35MainloopSm100TmaUmmaWarpSpecializedILi54ELi2ELi4ENS5_IJNS4_1CILi2EEENSA_ILi1EEESC_EEEEENS5_IJNSA_ILi64EEESF_NSA_ILi32EEEEEENS_12float_e4m3_tENS5_IJlSC_lEEESI_SJ_NS4_8TiledMMAINS4_8MMA_AtomIJNS4_10MMA_TraitsINS4_19SM100_MMA_F8F6F4_SSEJSI_SI_fSF_SF_NS4_17integral_constantINS4_4UMMA5MajorELSQ_0EEESR_NSO_INSP_7ScaleInELSS_0EEEST_EEEEEENS4_6LayoutINS5_IJSC_SC_SC_EEENS5_IJNSA_ILi0EEESY_SY_EEEEENS5_IJNS4_10UnderscoreES11_S11_EEEEENS4_13SM90_TMA_LOADENS4_14ComposedLayoutINS4_7SwizzleILi1ELi4ELi3EEENS4_18smem_ptr_flag_bitsILi8EEENSW_INS5_IJNSA_ILi8EEESG_EEENS5_IJSG_SC_EEEEEEEvNS4_8identityENS4_23SM90_TMA_LOAD_MULTICASTES1E_vS1F_EENS_8epilogue10collective18CollectiveEpilogueINS1I_23Sm100TmaWarpSpecializedILi1ELi1ELi32ELb0ELb0EEEJSH_NS5_IJNSW_ISF_SC_EES1N_EEESI_SJ_SI_SJ_NS1I_6fusion15FusionCallbacksIS1M_NS1P_17LinearCombinationISI_fSI_fLNS_15FloatRoundStyleE2EEESH_S1O_JEEENS4_5SM1004TMEM4LOAD26SM100_TMEM_LOAD_16dp32b32xES14_NS15_INS16_ILi2ELi4ELi3EEES19_NSW_INS5_IJS1A_SF_EEENS5_IJSF_SC_EEEEEEENS4_39AutoVectorizingCopyWithAssumedAlignmentILi128EEENS4_14SM90_TMA_STOREES23_S25_S25_EEEvvEEEEvNT_6ParamsE:
	.zero		2944


//--------------------- SYMBOLS --------------------------

	.type		.nv.reservedSmem.offset0,@object
	.size		.nv.reservedSmem.offset0,0x4
	.type		.nv.reservedSmem.cap,@object
	.size		.nv.reservedSmem.cap,0x4
	.type		__assertfail,@function
